	.target	sm_100a

	.elftype	@"ET_EXEC"


//--------------------- .note.nv.tkinfo           --------------------------
	.section	.note.nv.tkinfo,"",@"SHT_NOTE"
	.sectionflags	@"SHF_NOTE_NV_TKINFO"
	.tkinfo
        /*0018*/ 	.word	0x00000002
        /*0030*/ 	.string	""
        /*0030*/ 	.string	"ptxas"
        /*0030*/ 	.string	"Cuda compilation tools, release 13.0, V13.0.88"
        /*0030*/ 	.string	"Build cuda_13.0.r13.0/compiler.36424714_0"
        /*0030*/ 	.string	"-arch sm_100a -m 64 "



//--------------------- .note.nv.cuinfo           --------------------------
	.section	.note.nv.cuinfo,"",@"SHT_NOTE"
	.sectionflags	@"SHF_NOTE_NV_CUINFO"
        /*0018*/ 	.short	0x0002
        /*001a*/ 	.short	0x0064
        /*001c*/ 	.short	0x0082
	.zero		2


//--------------------- .nv.info                  --------------------------
	.section	.nv.info,"",@"SHT_CUDA_INFO"
	.align	4


	//----- nvinfo : EIATTR_REGCOUNT
	.align		4
        /*0000*/ 	.byte	0x04, 0x2f
        /*0002*/ 	.short	(.L_19 - .L_18)
	.align		4
.L_18:
        /*0004*/ 	.word	index@(_ZN7cutlass13device_kernelINS_4gemm6kernel13GemmUniversalIN4cute5tupleIJiiiiEEENS1_10collective13CollectiveMmaINS1_35MainloopSm100TmaUmmaWarpSpecializedILi5ELi2ELi4ENS5_IJNS4_1CILi2EEENSA_ILi1EEESC_EEEEENS5_IJNSA_ILi128EEENSA_ILi64EEENSA_ILi32EEEEEENS_12float_e5m2_tENS5_IJlSC_lEEESJ_SK_NS4_8TiledMMAINS4_8MMA_AtomIJNS4_10MMA_TraitsINS4_25SM100_MMA_F8F6F4_2x1SM_SSEJSJ_SJ_fSF_SG_NS4_17integral_constantINS4_4UMMA5MajorELSR_0EEESS_NSP_INSQ_7ScaleInELST_0EEESU_EEEEEENS4_6LayoutINS5_IJSC_SC_SC_EEENS5_IJNSA_ILi0EEESZ_SZ_EEEEENS5_IJNS4_10UnderscoreES12_S12_EEEEENS4_18SM100_TMA_2SM_LOADENS4_14ComposedLayoutINS4_7SwizzleILi1ELi4ELi3EEENS4_18smem_ptr_flag_bitsILi8EEENSX_INS5_IJNSA_ILi8EEESH_EEENS5_IJSH_SC_EEEEEEEvNS4_8identityES15_S1F_vS1G_EENS_8epilogue10collective18CollectiveEpilogueINS1I_23Sm100TmaWarpSpecializedILi1ELi1ELi32ELb0ELb0EEEJNS5_IJSG_SG_SH_EEENS5_IJNSX_ISG_SC_EES1O_EEESJ_SK_SJ_SK_NS1I_6fusion15FusionCallbacksIS1M_NS1Q_17LinearCombinationISJ_fSJ_fLNS_15FloatRoundStyleE2EEES1N_S1P_JEEENS4_5SM1004TMEM4LOAD26SM100_TMEM_LOAD_32dp32b32xENS4_13SM90_TMA_LOADENS16_INS17_ILi2ELi4ELi3EEES1A_NSX_INS5_IJS1B_SG_EEENS5_IJSG_SC_EEEEEEENS4_39AutoVectorizingCopyWithAssumedAlignmentILi128EEENS4_14SM90_TMA_STOREES25_S27_S27_EEEvvEEEEvNT_6ParamsE)
        /*0008*/ 	.word	0x0000007b


	//----- nvinfo : EIATTR_FRAME_SIZE
	.align		4
.L_19:
        /*000c*/ 	.byte	0x04, 0x11
        /*000e*/ 	.short	(.L_21 - .L_20)
	.align		4
.L_20:
        /*0010*/ 	.word	index@($__internal_2_$__cuda_sm10x_tcgen05_guardrail_trap_unallocated_columns_being_dealloced)
        /*0014*/ 	.word	0x00000000


	//----- nvinfo : EIATTR_FRAME_SIZE
	.align		4
.L_21:
        /*0018*/ 	.byte	0x04, 0x11
        /*001a*/ 	.short	(.L_23 - .L_22)
	.align		4
.L_22:
        /*001c*/ 	.word	index@($__internal_1_$__cuda_sm10x_tcgen05_guardrail_trap_phase_invalid_during_alloc)
        /*0020*/ 	.word	0x00000000


	//----- nvinfo : EIATTR_FRAME_SIZE
	.align		4
.L_23:
        /*0024*/ 	.byte	0x04, 0x11
        /*0026*/ 	.short	(.L_25 - .L_24)
	.align		4
.L_24:
        /*0028*/ 	.word	index@($__internal_0_$__cuda_sm10x_tcgen05_guardrail_trap_col_being_dealloced_not_returned_by_alloc)
        /*002c*/ 	.word	0x00000000


	//----- nvinfo : EIATTR_FRAME_SIZE
	.align		4
.L_25:
        /*0030*/ 	.byte	0x04, 0x11
        /*0032*/ 	.short	(.L_27 - .L_26)
	.align		4
.L_26:
        /*0034*/ 	.word	index@(_ZN7cutlass13device_kernelINS_4gemm6kernel13GemmUniversalIN4cute5tupleIJiiiiEEENS1_10collective13CollectiveMmaINS1_35MainloopSm100TmaUmmaWarpSpecializedILi5ELi2ELi4ENS5_IJNS4_1CILi2EEENSA_ILi1EEESC_EEEEENS5_IJNSA_ILi128EEENSA_ILi64EEENSA_ILi32EEEEEENS_12float_e5m2_tENS5_IJlSC_lEEESJ_SK_NS4_8TiledMMAINS4_8MMA_AtomIJNS4_10MMA_TraitsINS4_25SM100_MMA_F8F6F4_2x1SM_SSEJSJ_SJ_fSF_SG_NS4_17integral_constantINS4_4UMMA5MajorELSR_0EEESS_NSP_INSQ_7ScaleInELST_0EEESU_EEEEEENS4_6LayoutINS5_IJSC_SC_SC_EEENS5_IJNSA_ILi0EEESZ_SZ_EEEEENS5_IJNS4_10UnderscoreES12_S12_EEEEENS4_18SM100_TMA_2SM_LOADENS4_14ComposedLayoutINS4_7SwizzleILi1ELi4ELi3EEENS4_18smem_ptr_flag_bitsILi8EEENSX_INS5_IJNSA_ILi8EEESH_EEENS5_IJSH_SC_EEEEEEEvNS4_8identityES15_S1F_vS1G_EENS_8epilogue10collective18CollectiveEpilogueINS1I_23Sm100TmaWarpSpecializedILi1ELi1ELi32ELb0ELb0EEEJNS5_IJSG_SG_SH_EEENS5_IJNSX_ISG_SC_EES1O_EEESJ_SK_SJ_SK_NS1I_6fusion15FusionCallbacksIS1M_NS1Q_17LinearCombinationISJ_fSJ_fLNS_15FloatRoundStyleE2EEES1N_S1P_JEEENS4_5SM1004TMEM4LOAD26SM100_TMEM_LOAD_32dp32b32xENS4_13SM90_TMA_LOADENS16_INS17_ILi2ELi4ELi3EEES1A_NSX_INS5_IJS1B_SG_EEENS5_IJSG_SC_EEEEEEENS4_39AutoVectorizingCopyWithAssumedAlignmentILi128EEENS4_14SM90_TMA_STOREES25_S27_S27_EEEvvEEEEvNT_6ParamsE)
        /*0038*/ 	.word	0x00000000


	//----- nvinfo : EIATTR_MIN_STACK_SIZE
	.align		4
.L_27:
        /*003c*/ 	.byte	0x04, 0x12
        /*003e*/ 	.short	(.L_29 - .L_28)
	.align		4
.L_28:
        /*0040*/ 	.word	index@(_ZN7cutlass13device_kernelINS_4gemm6kernel13GemmUniversalIN4cute5tupleIJiiiiEEENS1_10collective13CollectiveMmaINS1_35MainloopSm100TmaUmmaWarpSpecializedILi5ELi2ELi4ENS5_IJNS4_1CILi2EEENSA_ILi1EEESC_EEEEENS5_IJNSA_ILi128EEENSA_ILi64EEENSA_ILi32EEEEEENS_12float_e5m2_tENS5_IJlSC_lEEESJ_SK_NS4_8TiledMMAINS4_8MMA_AtomIJNS4_10MMA_TraitsINS4_25SM100_MMA_F8F6F4_2x1SM_SSEJSJ_SJ_fSF_SG_NS4_17integral_constantINS4_4UMMA5MajorELSR_0EEESS_NSP_INSQ_7ScaleInELST_0EEESU_EEEEEENS4_6LayoutINS5_IJSC_SC_SC_EEENS5_IJNSA_ILi0EEESZ_SZ_EEEEENS5_IJNS4_10UnderscoreES12_S12_EEEEENS4_18SM100_TMA_2SM_LOADENS4_14ComposedLayoutINS4_7SwizzleILi1ELi4ELi3EEENS4_18smem_ptr_flag_bitsILi8EEENSX_INS5_IJNSA_ILi8EEESH_EEENS5_IJSH_SC_EEEEEEEvNS4_8identityES15_S1F_vS1G_EENS_8epilogue10collective18CollectiveEpilogueINS1I_23Sm100TmaWarpSpecializedILi1ELi1ELi32ELb0ELb0EEEJNS5_IJSG_SG_SH_EEENS5_IJNSX_ISG_SC_EES1O_EEESJ_SK_SJ_SK_NS1I_6fusion15FusionCallbacksIS1M_NS1Q_17LinearCombinationISJ_fSJ_fLNS_15FloatRoundStyleE2EEES1N_S1P_JEEENS4_5SM1004TMEM4LOAD26SM100_TMEM_LOAD_32dp32b32xENS4_13SM90_TMA_LOADENS16_INS17_ILi2ELi4ELi3EEES1A_NSX_INS5_IJS1B_SG_EEENS5_IJSG_SC_EEEEEEENS4_39AutoVectorizingCopyWithAssumedAlignmentILi128EEENS4_14SM90_TMA_STOREES25_S27_S27_EEEvvEEEEvNT_6ParamsE)
        /*0044*/ 	.word	0x00000000
.L_29:


//--------------------- .nv.compat                --------------------------
	.section	.nv.compat,"",@"SHT_CUDA_COMPAT_INFO"
	.align	4
        /*0000*/ 	.byte	0x02, 0x09, 0x01, 0x00, 0x02, 0x02, 0x02, 0x00, 0x02, 0x05, 0x05, 0x00, 0x03, 0x07, 0x01, 0x01
        /*0010*/ 	.byte	0x02, 0x03, 0x01, 0x00, 0x02, 0x06, 0x01, 0x00, 0x04, 0x0b, 0x08, 0x00, 0x09, 0x00, 0x00, 0x00
        /*0020*/ 	.byte	0x00, 0x00, 0x00, 0x00


//--------------------- .nv.info._ZN7cutlass13device_kernelINS_4gemm6kernel13GemmUniversalIN4cute5tupleIJiiiiEEENS1_10collective13CollectiveMmaINS1_35MainloopSm100TmaUmmaWarpSpecializedILi5ELi2ELi4ENS5_IJNS4_1CILi2EEENSA_ILi1EEESC_EEEEENS5_IJNSA_ILi128EEENSA_ILi64EEENSA_ILi32EEEEEENS_12float_e5m2_tENS5_IJlSC_lEEESJ_SK_NS4_8TiledMMAINS4_8MMA_AtomIJNS4_10MMA_TraitsINS4_25SM100_MMA_F8F6F4_2x1SM_SSEJSJ_SJ_fSF_SG_NS4_17integral_constantINS4_4UMMA5MajorELSR_0EEESS_NSP_INSQ_7ScaleInELST_0EEESU_EEEEEENS4_6LayoutINS5_IJSC_SC_SC_EEENS5_IJNSA_ILi0EEESZ_SZ_EEEEENS5_IJNS4_10UnderscoreES12_S12_EEEEENS4_18SM100_TMA_2SM_LOADENS4_14ComposedLayoutINS4_7SwizzleILi1ELi4ELi3EEENS4_18smem_ptr_flag_bitsILi8EEENSX_INS5_IJNSA_ILi8EEESH_EEENS5_IJSH_SC_EEEEEEEvNS4_8identityES15_S1F_vS1G_EENS_8epilogue10collective18CollectiveEpilogueINS1I_23Sm100TmaWarpSpecializedILi1ELi1ELi32ELb0ELb0EEEJNS5_IJSG_SG_SH_EEENS5_IJNSX_ISG_SC_EES1O_EEESJ_SK_SJ_SK_NS1I_6fusion15FusionCallbacksIS1M_NS1Q_17LinearCombinationISJ_fSJ_fLNS_15FloatRoundStyleE2EEES1N_S1P_JEEENS4_5SM1004TMEM4LOAD26SM100_TMEM_LOAD_32dp32b32xENS4_13SM90_TMA_LOADENS16_INS17_ILi2ELi4ELi3EEES1A_NSX_INS5_IJS1B_SG_EEENS5_IJSG_SC_EEEEEEENS4_39AutoVectorizingCopyWithAssumedAlignmentILi128EEENS4_14SM90_TMA_STOREES25_S27_S27_EEEvvEEEEvNT_6ParamsE --------------------------
	.section	.nv.info._ZN7cutlass13device_kernelINS_4gemm6kernel13GemmUniversalIN4cute5tupleIJiiiiEEENS1_10collective13CollectiveMmaINS1_35MainloopSm100TmaUmmaWarpSpecializedILi5ELi2ELi4ENS5_IJNS4_1CILi2EEENSA_ILi1EEESC_EEEEENS5_IJNSA_ILi128EEENSA_ILi64EEENSA_ILi32EEEEEENS_12float_e5m2_tENS5_IJlSC_lEEESJ_SK_NS4_8TiledMMAINS4_8MMA_AtomIJNS4_10MMA_TraitsINS4_25SM100_MMA_F8F6F4_2x1SM_SSEJSJ_SJ_fSF_SG_NS4_17integral_constantINS4_4UMMA5MajorELSR_0EEESS_NSP_INSQ_7ScaleInELST_0EEESU_EEEEEENS4_6LayoutINS5_IJSC_SC_SC_EEENS5_IJNSA_ILi0EEESZ_SZ_EEEEENS5_IJNS4_10UnderscoreES12_S12_EEEEENS4_18SM100_TMA_2SM_LOADENS4_14ComposedLayoutINS4_7SwizzleILi1ELi4ELi3EEENS4_18smem_ptr_flag_bitsILi8EEENSX_INS5_IJNSA_ILi8EEESH_EEENS5_IJSH_SC_EEEEEEEvNS4_8identityES15_S1F_vS1G_EENS_8epilogue10collective18CollectiveEpilogueINS1I_23Sm100TmaWarpSpecializedILi1ELi1ELi32ELb0ELb0EEEJNS5_IJSG_SG_SH_EEENS5_IJNSX_ISG_SC_EES1O_EEESJ_SK_SJ_SK_NS1I_6fusion15FusionCallbacksIS1M_NS1Q_17LinearCombinationISJ_fSJ_fLNS_15FloatRoundStyleE2EEES1N_S1P_JEEENS4_5SM1004TMEM4LOAD26SM100_TMEM_LOAD_32dp32b32xENS4_13SM90_TMA_LOADENS16_INS17_ILi2ELi4ELi3EEES1A_NSX_INS5_IJS1B_SG_EEENS5_IJSG_SC_EEEEEEENS4_39AutoVectorizingCopyWithAssumedAlignmentILi128EEENS4_14SM90_TMA_STOREES25_S27_S27_EEEvvEEEEvNT_6ParamsE,"",@"SHT_CUDA_INFO"
	.sectionflags	@""
	.align	4


	//----- nvinfo : EIATTR_CUDA_API_VERSION
	.align		4
        /*0000*/ 	.byte	0x04, 0x37
        /*0002*/ 	.short	(.L_31 - .L_30)
.L_30:
        /*0004*/ 	.word	0x00000082


	//----- nvinfo : EIATTR_KPARAM_INFO
	.align		4
.L_31:
        /*0008*/ 	.byte	0x04, 0x17
        /*000a*/ 	.short	(.L_33 - .L_32)
.L_32:
        /*000c*/ 	.word	0x00000000
        /*0010*/ 	.short	0x0000
        /*0012*/ 	.short	0x0000
        /*0014*/ 	.byte	0x00, 0xf0, 0x01, 0x20


	//----- nvinfo : EIATTR_AT_ENTRY_FRAGMENTS
	.align		4
.L_33:
        /*0018*/ 	.byte	0x04, 0x4f
        /*001a*/ 	.short	(.L_35 - .L_34)


	//   ....[0]....
.L_34:
        /*001c*/ 	.word	0x00000007


	//----- nvinfo : EIATTR_RESERVED_SMEM_USED
	.align		4
.L_35:
        /*0020*/ 	.byte	0x01, 0x41
	.zero		2


	//----- nvinfo : EIATTR_SPARSE_MMA_MASK
	.align		4
        /*0024*/ 	.byte	0x03, 0x50
        /*0026*/ 	.short	0x0000


	//----- nvinfo : EIATTR_TCGEN05_2CTA_USED
	.align		4
        /*0028*/ 	.byte	0x01, 0x52
	.zero		2


	//----- nvinfo : EIATTR_MAXREG_COUNT
	.align		4
        /*002c*/ 	.byte	0x03, 0x1b
        /*002e*/ 	.short	0x00ff


	//----- nvinfo : EIATTR_NUM_BARRIERS
	.align		4
        /*0030*/ 	.byte	0x02, 0x4c
        /*0032*/ 	.byte	0x07
	.zero		1


	//----- nvinfo : EIATTR_EXTERNS
	.align		4
        /*0034*/ 	.byte	0x04, 0x0f
        /*0036*/ 	.short	(.L_37 - .L_36)


	//   ....[0]....
	.align		4
.L_36:
        /*0038*/ 	.word	index@(__assertfail)


	//----- nvinfo : EIATTR_MERCURY_ISA_VERSION
	.align		4
.L_37:
        /*003c*/ 	.byte	0x03, 0x5f
        /*003e*/ 	.short	0x0101


	//----- nvinfo : EIATTR_INT_WARP_WIDE_INSTR_OFFSETS
	.align		4
        /*0040*/ 	.byte	0x04, 0x31
        /*0042*/ 	.short	(.L_39 - .L_38)


	//   ....[0]....
.L_38:
        /*0044*/ 	.word	0x00000cd0


	//   ....[1]....
        /*0048*/ 	.word	0x00000d70


	//   ....[2]....
        /*004c*/ 	.word	0x000020d0


	//   ....[3]....
        /*0050*/ 	.word	0x00003ef0


	//   ....[4]....
        /*0054*/ 	.word	0x00003f10


	//   ....[5]....
        /*0058*/ 	.word	0x00003f40


	//   ....[6]....
        /*005c*/ 	.word	0x00004950


	//   ....[7]....
        /*0060*/ 	.word	0x00004a70


	//----- nvinfo : EIATTR_COOP_GROUP_MASK_REGIDS
	.align		4
.L_39:
        /*0064*/ 	.byte	0x04, 0x29
        /*0066*/ 	.short	(.L_41 - .L_40)


	//   ....[0]....
.L_40:
        /*0068*/ 	.word	0xffffffff


	//   ....[1]....
        /*006c*/ 	.word	0xffffffff


	//   ....[2]....
        /*0070*/ 	.word	0xffffffff


	//   ....[3]....
        /*0074*/ 	.word	0xffffffff


	//   ....[4]....
        /*0078*/ 	.word	0xffffffff


	//   ....[5]....
        /*007c*/ 	.word	0xffffffff


	//   ....[6]....
        /*0080*/ 	.word	0xffffffff


	//   ....[7]....
        /*0084*/ 	.word	0xffffffff


	//   ....[8]....
        /*0088*/ 	.word	0xffffffff


	//   ....[9]....
        /*008c*/ 	.word	0xffffffff


	//   ....[10]....
        /*0090*/ 	.word	0xffffffff


	//   ....[11]....
        /*0094*/ 	.word	0xffffffff


	//   ....[12]....
        /*0098*/ 	.word	0xffffffff


	//   ....[13]....
        /*009c*/ 	.word	0xffffffff


	//----- nvinfo : EIATTR_COOP_GROUP_INSTR_OFFSETS
	.align		4
.L_41:
        /*00a0*/ 	.byte	0x04, 0x28
        /*00a2*/ 	.short	(.L_43 - .L_42)


	//   ....[0]....
.L_42:
        /*00a4*/ 	.word	0x000000c0


	//   ....[1]....
        /*00a8*/ 	.word	0x00000500


	//   ....[2]....
        /*00ac*/ 	.word	0x000006a0


	//   ....[3]....
        /*00b0*/ 	.word	0x000007d0


	//   ....[4]....
        /*00b4*/ 	.word	0x000008c0


	//   ....[5]....
        /*00b8*/ 	.word	0x00000a20


	//   ....[6]....
        /*00bc*/ 	.word	0x00000bb0


	//   ....[7]....
        /*00c0*/ 	.word	0x00000df0


	//   ....[8]....
        /*00c4*/ 	.word	0x00001fb0


	//   ....[9]....
        /*00c8*/ 	.word	0x00002e20


	//   ....[10]....
        /*00cc*/ 	.word	0x000032f0


	//   ....[11]....
        /*00d0*/ 	.word	0x00003320


	//   ....[12]....
        /*00d4*/ 	.word	0x00003df0


	//   ....[13]....
        /*00d8*/ 	.word	0x00004000


	//----- nvinfo : EIATTR_VRC_CTA_INIT_COUNT
	.align		4
.L_43:
        /*00dc*/ 	.byte	0x02, 0x4a
        /*00de*/ 	.byte	0x80
	.zero		1


	//----- nvinfo : EIATTR_SYSCALL_OFFSETS
	.align		4
        /*00e0*/ 	.byte	0x04, 0x46
        /*00e2*/ 	.short	(.L_45 - .L_44)


	//   ....[0]....
.L_44:
        /*00e4*/ 	.word	0x00005470


	//   ....[1]....
        /*00e8*/ 	.word	0x000055b0


	//   ....[2]....
        /*00ec*/ 	.word	0x00005cc0


	//----- nvinfo : EIATTR_MBARRIER_INSTR_OFFSETS
	.align		4
.L_45:
        /*00f0*/ 	.byte	0x04, 0x39
        /*00f2*/ 	.short	(.L_47 - .L_46)


	//   ....[0]....
.L_46:
        /*00f4*/ 	.word	0x000005f0
        /*00f8*/ 	.word	0x000000ff
        /*00fc*/ 	.word	0x00000000
        /*0100*/ 	.short	0x0100
        /*0102*/ 	.byte	0x08
	.zero		1


	//   ....[1]....
        /*0104*/ 	.word	0x00000600
        /*0108*/ 	.word	0x000000ff
        /*010c*/ 	.word	0x00000028
        /*0110*/ 	.short	0x0100
        /*0112*/ 	.byte	0x08
	.zero		1


	//   ....[2]....
        /*0114*/ 	.word	0x00000610
        /*0118*/ 	.word	0x000000ff
        /*011c*/ 	.word	0x00000008
        /*0120*/ 	.short	0x0100
        /*0122*/ 	.byte	0x08
	.zero		1


	//   ....[3]....
        /*0124*/ 	.word	0x00000620
        /*0128*/ 	.word	0x000000ff
        /*012c*/ 	.word	0x00000030
        /*0130*/ 	.short	0x0100
        /*0132*/ 	.byte	0x08
	.zero		1


	//   ....[4]....
        /*0134*/ 	.word	0x00000630
        /*0138*/ 	.word	0x000000ff
        /*013c*/ 	.word	0x00000010
        /*0140*/ 	.short	0x0100
        /*0142*/ 	.byte	0x08
	.zero		1


	//   ....[5]....
        /*0144*/ 	.word	0x00000640
        /*0148*/ 	.word	0x000000ff
        /*014c*/ 	.word	0x00000038
        /*0150*/ 	.short	0x0100
        /*0152*/ 	.byte	0x08
	.zero		1


	//   ....[6]....
        /*0154*/ 	.word	0x00000650
        /*0158*/ 	.word	0x000000ff
        /*015c*/ 	.word	0x00000018
        /*0160*/ 	.short	0x0100
        /*0162*/ 	.byte	0x08
	.zero		1


	//   ....[7]....
        /*0164*/ 	.word	0x00000660
        /*0168*/ 	.word	0x000000ff
        /*016c*/ 	.word	0x00000040
        /*0170*/ 	.short	0x0100
        /*0172*/ 	.byte	0x08
	.zero		1


	//   ....[8]....
        /*0174*/ 	.word	0x00000670
        /*0178*/ 	.word	0x000000ff
        /*017c*/ 	.word	0x00000020
        /*0180*/ 	.short	0x0100
        /*0182*/ 	.byte	0x08
	.zero		1


	//   ....[9]....
        /*0184*/ 	.word	0x00000680
        /*0188*/ 	.word	0x000000ff
        /*018c*/ 	.word	0x00000048
        /*0190*/ 	.short	0x0100
        /*0192*/ 	.byte	0x08
	.zero		1


	//   ....[10]....
        /*0194*/ 	.word	0x000007a0
        /*0198*/ 	.word	0x000000ff
        /*019c*/ 	.word	0x00000050
        /*01a0*/ 	.short	0x0100
        /*01a2*/ 	.byte	0x09
	.zero		1


	//   ....[11]....
        /*01a4*/ 	.word	0x000007b0
        /*01a8*/ 	.word	0x000000ff
        /*01ac*/ 	.word	0x00000058
        /*01b0*/ 	.short	0x0100
        /*01b2*/ 	.byte	0x09
	.zero		1


	//   ....[12]....
        /*01b4*/ 	.word	0x00000890
        /*01b8*/ 	.word	0x000000ff
        /*01bc*/ 	.word	0x00000060
        /*01c0*/ 	.short	0x0100
        /*01c2*/ 	.byte	0x08
	.zero		1


	//   ....[13]....
        /*01c4*/ 	.word	0x000008a0
        /*01c8*/ 	.word	0x000000ff
        /*01cc*/ 	.word	0x00000068
        /*01d0*/ 	.short	0x0100
        /*01d2*/ 	.byte	0x08
	.zero		1


	//   ....[14]....
        /*01d4*/ 	.word	0x000009d0
        /*01d8*/ 	.word	0x000000ff
        /*01dc*/ 	.word	0x00000070
        /*01e0*/ 	.short	0x0100
        /*01e2*/ 	.byte	0x08
	.zero		1


	//   ....[15]....
        /*01e4*/ 	.word	0x000009e0
        /*01e8*/ 	.word	0x000000ff
        /*01ec*/ 	.word	0x00000080
        /*01f0*/ 	.short	0x0100
        /*01f2*/ 	.byte	0x08
	.zero		1


	//   ....[16]....
        /*01f4*/ 	.word	0x000009f0
        /*01f8*/ 	.word	0x000000ff
        /*01fc*/ 	.word	0x00000078
        /*0200*/ 	.short	0x0100
        /*0202*/ 	.byte	0x08
	.zero		1


	//   ....[17]....
        /*0204*/ 	.word	0x00000a00
        /*0208*/ 	.word	0x000000ff
        /*020c*/ 	.word	0x00000088
        /*0210*/ 	.short	0x0100
        /*0212*/ 	.byte	0x08
	.zero		1


	//   ....[18]....
        /*0214*/ 	.word	0x00000b20
        /*0218*/ 	.word	0x000000ff
        /*021c*/ 	.word	0x00000090
        /*0220*/ 	.short	0x0100
        /*0222*/ 	.byte	0x09
	.zero		1


	//   ....[19]....
        /*0224*/ 	.word	0x00000b30
        /*0228*/ 	.word	0x000000ff
        /*022c*/ 	.word	0x000000b0
        /*0230*/ 	.short	0x0100
        /*0232*/ 	.byte	0x09
	.zero		1


	//   ....[20]....
        /*0234*/ 	.word	0x00000b40
        /*0238*/ 	.word	0x000000ff
        /*023c*/ 	.word	0x00000098
        /*0240*/ 	.short	0x0100
        /*0242*/ 	.byte	0x09
	.zero		1


	//   ....[21]....
        /*0244*/ 	.word	0x00000b50
        /*0248*/ 	.word	0x000000ff
        /*024c*/ 	.word	0x000000b8
        /*0250*/ 	.short	0x0100
        /*0252*/ 	.byte	0x09
	.zero		1


	//   ....[22]....
        /*0254*/ 	.word	0x00000b60
        /*0258*/ 	.word	0x000000ff
        /*025c*/ 	.word	0x000000a0
        /*0260*/ 	.short	0x0100
        /*0262*/ 	.byte	0x09
	.zero		1


	//   ....[23]....
        /*0264*/ 	.word	0x00000b70
        /*0268*/ 	.word	0x000000ff
        /*026c*/ 	.word	0x000000c0
        /*0270*/ 	.short	0x0100
        /*0272*/ 	.byte	0x09
	.zero		1


	//   ....[24]....
        /*0274*/ 	.word	0x00000b80
        /*0278*/ 	.word	0x000000ff
        /*027c*/ 	.word	0x000000a8
        /*0280*/ 	.short	0x0100
        /*0282*/ 	.byte	0x09
	.zero		1


	//   ....[25]....
        /*0284*/ 	.word	0x00000b90
        /*0288*/ 	.word	0x000000ff
        /*028c*/ 	.word	0x000000c8
        /*0290*/ 	.short	0x0100
        /*0292*/ 	.byte	0x09
	.zero		1


	//   ....[26]....
        /*0294*/ 	.word	0x00000c80
        /*0298*/ 	.word	0x000000ff
        /*029c*/ 	.word	0x000000d0
        /*02a0*/ 	.short	0x0100
        /*02a2*/ 	.byte	0x08
	.zero		1


	//   ....[27]....
        /*02a4*/ 	.word	0x00000c90
        /*02a8*/ 	.word	0x000000ff
        /*02ac*/ 	.word	0x000000e0
        /*02b0*/ 	.short	0x0100
        /*02b2*/ 	.byte	0x08
	.zero		1


	//   ....[28]....
        /*02b4*/ 	.word	0x00000ca0
        /*02b8*/ 	.word	0x000000ff
        /*02bc*/ 	.word	0x000000d8
        /*02c0*/ 	.short	0x0100
        /*02c2*/ 	.byte	0x08
	.zero		1


	//   ....[29]....
        /*02c4*/ 	.word	0x00000cb0
        /*02c8*/ 	.word	0x000000ff
        /*02cc*/ 	.word	0x000000e8
        /*02d0*/ 	.short	0x0100
        /*02d2*/ 	.byte	0x08
	.zero		1


	//   ....[30]....
        /*02d4*/ 	.word	0x00000da0
        /*02d8*/ 	.word	0x000000ff
        /*02dc*/ 	.word	0x000000f0
        /*02e0*/ 	.short	0x0100
        /*02e2*/ 	.byte	0x06
	.zero		1


	//   ....[31]....
        /*02e4*/ 	.word	0x000017b0
        /*02e8*/ 	.word	0x00000003
        /*02ec*/ 	.word	0x000000e0
        /*02f0*/ 	.short	0x010a
        /*02f2*/ 	.byte	0xff
	.zero		1


	//   ....[32]....
        /*02f4*/ 	.word	0x000017e0
        /*02f8*/ 	.word	0x00000003
        /*02fc*/ 	.word	0x000000d0
        /*0300*/ 	.short	0x0101
        /*0302*/ 	.byte	0xff
	.zero		1


	//   ....[33]....
        /*0304*/ 	.word	0x000018e0
        /*0308*/ 	.word	0x000000ff
        /*030c*/ 	.word	0x00000028
        /*0310*/ 	.short	0x010a
        /*0312*/ 	.byte	0x08
	.zero		1


	//   ....[34]....
        /*0314*/ 	.word	0x000019b0
        /*0318*/ 	.word	0x000000ff
        /*031c*/ 	.word	0x00000028
        /*0320*/ 	.short	0x010a
        /*0322*/ 	.byte	0x21
	.zero		1


	//   ....[35]....
        /*0324*/ 	.word	0x00001b60
        /*0328*/ 	.word	0x000000ff
        /*032c*/ 	.word	0x00000028
        /*0330*/ 	.short	0x010a
        /*0332*/ 	.byte	0x08
	.zero		1


	//   ....[36]....
        /*0334*/ 	.word	0x00001c60
        /*0338*/ 	.word	0x000000ff
        /*033c*/ 	.word	0x00000068
        /*0340*/ 	.short	0x0101
        /*0342*/ 	.byte	0x04
	.zero		1


	//   ....[37]....
        /*0344*/ 	.word	0x00001c80
        /*0348*/ 	.word	0x000000ff
        /*034c*/ 	.word	0x00000028
        /*0350*/ 	.short	0x010a
        /*0352*/ 	.byte	0x08
	.zero		1


	//   ....[38]....
        /*0354*/ 	.word	0x00001d00
        /*0358*/ 	.word	0x000000ff
        /*035c*/ 	.word	0x00000028
        /*0360*/ 	.short	0x010a
        /*0362*/ 	.byte	0x11
	.zero		1


	//   ....[39]....
        /*0364*/ 	.word	0x00001e90
        /*0368*/ 	.word	0x000000ff
        /*036c*/ 	.word	0x00000028
        /*0370*/ 	.short	0x010a
        /*0372*/ 	.byte	0x08
	.zero		1


	//   ....[40]....
        /*0374*/ 	.word	0x00001fe0
        /*0378*/ 	.word	0x00000002
        /*037c*/ 	.word	0x00000070
        /*0380*/ 	.short	0x010a
        /*0382*/ 	.byte	0xff
	.zero		1


	//   ....[41]....
        /*0384*/ 	.word	0x000020a0
        /*0388*/ 	.word	0x00000002
        /*038c*/ 	.word	0x00000000
        /*0390*/ 	.short	0x0101
        /*0392*/ 	.byte	0xff
	.zero		1


	//   ....[42]....
        /*0394*/ 	.word	0x00002600
        /*0398*/ 	.word	0x000000ff
        /*039c*/ 	.word	0x00000000
        /*03a0*/ 	.short	0x010a
        /*03a2*/ 	.byte	0x05
	.zero		1


	//   ....[43]....
        /*03a4*/ 	.word	0x00002690
        /*03a8*/ 	.word	0x000000ff
        /*03ac*/ 	.word	0x00000000
        /*03b0*/ 	.short	0x010a
        /*03b2*/ 	.byte	0x05
	.zero		1


	//   ....[44]....
        /*03b4*/ 	.word	0x00002720
        /*03b8*/ 	.word	0x000000ff
        /*03bc*/ 	.word	0x00000000
        /*03c0*/ 	.short	0x010a
        /*03c2*/ 	.byte	0x05
	.zero		1


	//   ....[45]....
        /*03c4*/ 	.word	0x000027b0
        /*03c8*/ 	.word	0x000000ff
        /*03cc*/ 	.word	0x00000000
        /*03d0*/ 	.short	0x010a
        /*03d2*/ 	.byte	0x05
	.zero		1


	//   ....[46]....
        /*03d4*/ 	.word	0x00002850
        /*03d8*/ 	.word	0x00000000
        /*03dc*/ 	.word	0x00000000
        /*03e0*/ 	.short	0x010a
        /*03e2*/ 	.byte	0xff
	.zero		1


	//   ....[47]....
        /*03e4*/ 	.word	0x00002980
        /*03e8*/ 	.word	0x00000000
        /*03ec*/ 	.word	0x000000d0
        /*03f0*/ 	.short	0x010a
        /*03f2*/ 	.byte	0xff
	.zero		1


	//   ....[48]....
        /*03f4*/ 	.word	0x000029f0
        /*03f8*/ 	.word	0x00000004
        /*03fc*/ 	.word	0x00000000
        /*0400*/ 	.short	0x0101
        /*0402*/ 	.byte	0xff
	.zero		1


	//   ....[49]....
        /*0404*/ 	.word	0x00002a10
        /*0408*/ 	.word	0x000000ff
        /*040c*/ 	.word	0x00000080
        /*0410*/ 	.short	0x010a
        /*0412*/ 	.byte	0x05
	.zero		1


	//   ....[50]....
        /*0414*/ 	.word	0x00002b30
        /*0418*/ 	.word	0x00000000
        /*041c*/ 	.word	0x00000070
        /*0420*/ 	.short	0x010a
        /*0422*/ 	.byte	0xff
	.zero		1


	//   ....[51]....
        /*0424*/ 	.word	0x00002c30
        /*0428*/ 	.word	0x00000000
        /*042c*/ 	.word	0x00000000
        /*0430*/ 	.short	0x0101
        /*0432*/ 	.byte	0xff
	.zero		1


	//   ....[52]....
        /*0434*/ 	.word	0x00002cc0
        /*0438*/ 	.word	0x000000ff
        /*043c*/ 	.word	0x00000080
        /*0440*/ 	.short	0x0106
        /*0442*/ 	.byte	0x05
	.zero		1


	//   ....[53]....
        /*0444*/ 	.word	0x00002ce0
        /*0448*/ 	.word	0x000000ff
        /*044c*/ 	.word	0x00000080
        /*0450*/ 	.short	0x010a
        /*0452*/ 	.byte	0x05
	.zero		1


	//   ....[54]....
        /*0454*/ 	.word	0x00002d70
        /*0458*/ 	.word	0x000000ff
        /*045c*/ 	.word	0x00000080
        /*0460*/ 	.short	0x0106
        /*0462*/ 	.byte	0x04
	.zero		1


	//   ....[55]....
        /*0464*/ 	.word	0x00002db0
        /*0468*/ 	.word	0x00000000
        /*046c*/ 	.word	0x00000080
        /*0470*/ 	.short	0x010a
        /*0472*/ 	.byte	0xff
	.zero		1


	//   ....[56]....
        /*0474*/ 	.word	0x00002ff0
        /*0478*/ 	.word	0x000000ff
        /*047c*/ 	.word	0x00000008
        /*0480*/ 	.short	0x010a
        /*0482*/ 	.byte	0x06
	.zero		1


	//   ....[57]....
        /*0484*/ 	.word	0x00003010
        /*0488*/ 	.word	0x000000ff
        /*048c*/ 	.word	0x00000008
        /*0490*/ 	.short	0x010a
        /*0492*/ 	.byte	0x06
	.zero		1


	//   ....[58]....
        /*0494*/ 	.word	0x000031a0
        /*0498*/ 	.word	0x000000ff
        /*049c*/ 	.word	0x00000008
        /*04a0*/ 	.short	0x010a
        /*04a2*/ 	.byte	0x06
	.zero		1


	//   ....[59]....
        /*04a4*/ 	.word	0x000031c0
        /*04a8*/ 	.word	0x000000ff
        /*04ac*/ 	.word	0x00000008
        /*04b0*/ 	.short	0x010a
        /*04b2*/ 	.byte	0x06
	.zero		1


	//   ....[60]....
        /*04b4*/ 	.word	0x00003280
        /*04b8*/ 	.word	0x000000ff
        /*04bc*/ 	.word	0x00000000
        /*04c0*/ 	.short	0x0101
        /*04c2*/ 	.byte	0x07
	.zero		1


	//   ....[61]....
        /*04c4*/ 	.word	0x00003560
        /*04c8*/ 	.word	0x00000000
        /*04cc*/ 	.word	0x00000070
        /*04d0*/ 	.short	0x010a
        /*04d2*/ 	.byte	0xff
	.zero		1


	//   ....[62]....
        /*04d4*/ 	.word	0x00003620
        /*04d8*/ 	.word	0x00000000
        /*04dc*/ 	.word	0x00000000
        /*04e0*/ 	.short	0x0101
        /*04e2*/ 	.byte	0xff
	.zero		1


	//   ....[63]....
        /*04e4*/ 	.word	0x000036d0
        /*04e8*/ 	.word	0x000000ff
        /*04ec*/ 	.word	0x00000000
        /*04f0*/ 	.short	0x010a
        /*04f2*/ 	.byte	0x06
	.zero		1


	//   ....[64]....
        /*04f4*/ 	.word	0x000036e0
        /*04f8*/ 	.word	0x000000ff
        /*04fc*/ 	.word	0x000000b0
        /*0500*/ 	.short	0x010a
        /*0502*/ 	.byte	0x0b
	.zero		1


	//   ....[65]....
        /*0504*/ 	.word	0x000037a0
        /*0508*/ 	.word	0x000000ff
        /*050c*/ 	.word	0x00000000
        /*0510*/ 	.short	0x010a
        /*0512*/ 	.byte	0x09
	.zero		1


	//   ....[66]....
        /*0514*/ 	.word	0x000038e0
        /*0518*/ 	.word	0x000000ff
        /*051c*/ 	.word	0x00000000
        /*0520*/ 	.short	0x010a
        /*0522*/ 	.byte	0x06
	.zero		1


	//   ....[67]....
        /*0524*/ 	.word	0x00003ae0
        /*0528*/ 	.word	0x000000ff
        /*052c*/ 	.word	0x00000000
        /*0530*/ 	.short	0x010a
        /*0532*/ 	.byte	0x07
	.zero		1


	//   ....[68]....
        /*0534*/ 	.word	0x00003b70
        /*0538*/ 	.word	0x000000ff
        /*053c*/ 	.word	0x00000000
        /*0540*/ 	.short	0x010a
        /*0542*/ 	.byte	0x07
	.zero		1


	//   ....[69]....
        /*0544*/ 	.word	0x00003c00
        /*0548*/ 	.word	0x000000ff
        /*054c*/ 	.word	0x00000000
        /*0550*/ 	.short	0x010a
        /*0552*/ 	.byte	0x07
	.zero		1


	//   ....[70]....
        /*0554*/ 	.word	0x00003ca0
        /*0558*/ 	.word	0x00000000
        /*055c*/ 	.word	0x00000000
        /*0560*/ 	.short	0x010a
        /*0562*/ 	.byte	0xff
	.zero		1


	//   ....[71]....
        /*0564*/ 	.word	0x00003ce0
        /*0568*/ 	.word	0x00000000
        /*056c*/ 	.word	0x00000000
        /*0570*/ 	.short	0x010a
        /*0572*/ 	.byte	0xff
	.zero		1


	//   ....[72]....
        /*0574*/ 	.word	0x00003d50
        /*0578*/ 	.word	0x000000ff
        /*057c*/ 	.word	0x00000000
        /*0580*/ 	.short	0x0101
        /*0582*/ 	.byte	0x05
	.zero		1


	//   ....[73]....
        /*0584*/ 	.word	0x00003d90
        /*0588*/ 	.word	0x000000ff
        /*058c*/ 	.word	0x000000f0
        /*0590*/ 	.short	0x010a
        /*0592*/ 	.byte	0x08
	.zero		1


	//   ....[74]....
        /*0594*/ 	.word	0x00003de0
        /*0598*/ 	.word	0x000000ff
        /*059c*/ 	.word	0x00000000
        /*05a0*/ 	.short	0x0101
        /*05a2*/ 	.byte	0x05
	.zero		1


	//   ....[75]....
        /*05a4*/ 	.word	0x000041f0
        /*05a8*/ 	.word	0x00000000
        /*05ac*/ 	.word	0x00000070
        /*05b0*/ 	.short	0x010a
        /*05b2*/ 	.byte	0xff
	.zero		1


	//   ....[76]....
        /*05b4*/ 	.word	0x000042e0
        /*05b8*/ 	.word	0x00000000
        /*05bc*/ 	.word	0x00000000
        /*05c0*/ 	.short	0x0101
        /*05c2*/ 	.byte	0xff
	.zero		1


	//   ....[77]....
        /*05c4*/ 	.word	0x00004600
        /*05c8*/ 	.word	0x000000ff
        /*05cc*/ 	.word	0x00000068
        /*05d0*/ 	.short	0x010a
        /*05d2*/ 	.byte	0x06
	.zero		1


	//   ....[78]....
        /*05d4*/ 	.word	0x00004780
        /*05d8*/ 	.word	0x000000ff
        /*05dc*/ 	.word	0x00000058
        /*05e0*/ 	.short	0x010a
        /*05e2*/ 	.byte	0x06
	.zero		1


	//   ....[79]....
        /*05e4*/ 	.word	0x00004ab0
        /*05e8*/ 	.word	0x000000ff
        /*05ec*/ 	.word	0x00000050
        /*05f0*/ 	.short	0x010b
        /*05f2*/ 	.byte	0x06
	.zero		1


	//   ....[80]....
        /*05f4*/ 	.word	0x00004ad0
        /*05f8*/ 	.word	0x000000ff
        /*05fc*/ 	.word	0x00000000
        /*0600*/ 	.short	0x0101
        /*0602*/ 	.byte	0x25
	.zero		1


	//   ....[81]....
        /*0604*/ 	.word	0x00004b10
        /*0608*/ 	.word	0x00000000
        /*060c*/ 	.word	0x00000058
        /*0610*/ 	.short	0x010a
        /*0612*/ 	.byte	0xff
	.zero		1


	//   ....[82]....
        /*0614*/ 	.word	0x00004e80
        /*0618*/ 	.word	0x00000000
        /*061c*/ 	.word	0x00000070
        /*0620*/ 	.short	0x010a
        /*0622*/ 	.byte	0xff
	.zero		1


	//   ....[83]....
        /*0624*/ 	.word	0x00004f90
        /*0628*/ 	.word	0x00000000
        /*062c*/ 	.word	0x00000000
        /*0630*/ 	.short	0x0101
        /*0632*/ 	.byte	0xff
	.zero		1


	//   ....[84]....
        /*0634*/ 	.word	0x00005900
        /*0638*/ 	.word	0x000000ff
        /*063c*/ 	.word	0x00000050
        /*0640*/ 	.short	0x010a
        /*0642*/ 	.byte	0x2b
	.zero		1


	//   ....[85]....
        /*0644*/ 	.word	0x00005910
        /*0648*/ 	.word	0x00000071
        /*064c*/ 	.word	0x00000090
        /*0650*/ 	.short	0x010a
        /*0652*/ 	.byte	0xff
	.zero		1


	//   ....[86]....
        /*0654*/ 	.word	0x00005a60
        /*0658*/ 	.word	0x000000ff
        /*065c*/ 	.word	0x00000050
        /*0660*/ 	.short	0x010a
        /*0662*/ 	.byte	0x2b
	.zero		1


	//   ....[87]....
        /*0664*/ 	.word	0x00005b40
        /*0668*/ 	.word	0x000000ff
        /*066c*/ 	.word	0x00000000
        /*0670*/ 	.short	0x0101
        /*0672*/ 	.byte	0x04
	.zero		1


	//   ....[88]....
        /*0674*/ 	.word	0x00005ba0
        /*0678*/ 	.word	0x00000071
        /*067c*/ 	.word	0x00000090
        /*0680*/ 	.short	0x010a
        /*0682*/ 	.byte	0xff
	.zero		1


	//   ....[89]....
        /*0684*/ 	.word	0x00005e40
        /*0688*/ 	.word	0x00000071
        /*068c*/ 	.word	0x00000000
        /*0690*/ 	.short	0x0101
        /*0692*/ 	.byte	0xff
	.zero		1


	//   ....[90]....
        /*0694*/ 	.word	0x000067e0
        /*0698*/ 	.word	0x00000003
        /*069c*/ 	.word	0x000000e0
        /*06a0*/ 	.short	0x010a
        /*06a2*/ 	.byte	0xff
	.zero		1


	//   ....[91]....
        /*06a4*/ 	.word	0x00006840
        /*06a8*/ 	.word	0x00000002
        /*06ac*/ 	.word	0x00000028
        /*06b0*/ 	.short	0x010a
        /*06b2*/ 	.byte	0xff
	.zero		1


	//   ....[92]....
        /*06b4*/ 	.word	0x000068a0
        /*06b8*/ 	.word	0x00000002
        /*06bc*/ 	.word	0x00000028
        /*06c0*/ 	.short	0x010a
        /*06c2*/ 	.byte	0xff
	.zero		1


	//   ....[93]....
        /*06c4*/ 	.word	0x000068f0
        /*06c8*/ 	.word	0x00000002
        /*06cc*/ 	.word	0x00000070
        /*06d0*/ 	.short	0x010a
        /*06d2*/ 	.byte	0xff
	.zero		1


	//   ....[94]....
        /*06d4*/ 	.word	0x00006950
        /*06d8*/ 	.word	0x00000000
        /*06dc*/ 	.word	0x00000000
        /*06e0*/ 	.short	0x010a
        /*06e2*/ 	.byte	0xff
	.zero		1


	//   ....[95]....
        /*06e4*/ 	.word	0x000069b0
        /*06e8*/ 	.word	0x00000000
        /*06ec*/ 	.word	0x00000000
        /*06f0*/ 	.short	0x010a
        /*06f2*/ 	.byte	0xff
	.zero		1


	//   ....[96]....
        /*06f4*/ 	.word	0x00006a10
        /*06f8*/ 	.word	0x00000000
        /*06fc*/ 	.word	0x00000000
        /*0700*/ 	.short	0x010a
        /*0702*/ 	.byte	0xff
	.zero		1


	//   ....[97]....
        /*0704*/ 	.word	0x00006a70
        /*0708*/ 	.word	0x00000000
        /*070c*/ 	.word	0x00000000
        /*0710*/ 	.short	0x010a
        /*0712*/ 	.byte	0xff
	.zero		1


	//   ....[98]....
        /*0714*/ 	.word	0x00006ac0
        /*0718*/ 	.word	0x00000000
        /*071c*/ 	.word	0x000000d0
        /*0720*/ 	.short	0x010a
        /*0722*/ 	.byte	0xff
	.zero		1


	//   ....[99]....
        /*0724*/ 	.word	0x00006b20
        /*0728*/ 	.word	0x00000000
        /*072c*/ 	.word	0x00000080
        /*0730*/ 	.short	0x010a
        /*0732*/ 	.byte	0xff
	.zero		1


	//   ....[100]....
        /*0734*/ 	.word	0x00006b70
        /*0738*/ 	.word	0x00000000
        /*073c*/ 	.word	0x00000070
        /*0740*/ 	.short	0x010a
        /*0742*/ 	.byte	0xff
	.zero		1


	//   ....[101]....
        /*0744*/ 	.word	0x00006bd0
        /*0748*/ 	.word	0x00000000
        /*074c*/ 	.word	0x00000080
        /*0750*/ 	.short	0x010a
        /*0752*/ 	.byte	0xff
	.zero		1


	//   ....[102]....
        /*0754*/ 	.word	0x00006c30
        /*0758*/ 	.word	0x00000004
        /*075c*/ 	.word	0x00000008
        /*0760*/ 	.short	0x010a
        /*0762*/ 	.byte	0xff
	.zero		1


	//   ....[103]....
        /*0764*/ 	.word	0x00006d10
        /*0768*/ 	.word	0x00000002
        /*076c*/ 	.word	0x00000008
        /*0770*/ 	.short	0x010a
        /*0772*/ 	.byte	0xff
	.zero		1


	//   ....[104]....
        /*0774*/ 	.word	0x00006d60
        /*0778*/ 	.word	0x00000000
        /*077c*/ 	.word	0x00000070
        /*0780*/ 	.short	0x010a
        /*0782*/ 	.byte	0xff
	.zero		1


	//   ....[105]....
        /*0784*/ 	.word	0x00006dc0
        /*0788*/ 	.word	0x00000000
        /*078c*/ 	.word	0x000000b0
        /*0790*/ 	.short	0x010a
        /*0792*/ 	.byte	0xff
	.zero		1


	//   ....[106]....
        /*0794*/ 	.word	0x00006e20
        /*0798*/ 	.word	0x00000000
        /*079c*/ 	.word	0x00000000
        /*07a0*/ 	.short	0x010a
        /*07a2*/ 	.byte	0xff
	.zero		1


	//   ....[107]....
        /*07a4*/ 	.word	0x00006e80
        /*07a8*/ 	.word	0x00000000
        /*07ac*/ 	.word	0x00000000
        /*07b0*/ 	.short	0x010a
        /*07b2*/ 	.byte	0xff
	.zero		1


	//   ....[108]....
        /*07b4*/ 	.word	0x00006ee0
        /*07b8*/ 	.word	0x00000000
        /*07bc*/ 	.word	0x00000000
        /*07c0*/ 	.short	0x010a
        /*07c2*/ 	.byte	0xff
	.zero		1


	//   ....[109]....
        /*07c4*/ 	.word	0x00006f40
        /*07c8*/ 	.word	0x00000000
        /*07cc*/ 	.word	0x00000000
        /*07d0*/ 	.short	0x010a
        /*07d2*/ 	.byte	0xff
	.zero		1


	//   ....[110]....
        /*07d4*/ 	.word	0x00006fa0
        /*07d8*/ 	.word	0x00000000
        /*07dc*/ 	.word	0x000000f0
        /*07e0*/ 	.short	0x010a
        /*07e2*/ 	.byte	0xff
	.zero		1


	//   ....[111]....
        /*07e4*/ 	.word	0x00006ff0
        /*07e8*/ 	.word	0x00000000
        /*07ec*/ 	.word	0x00000070
        /*07f0*/ 	.short	0x010a
        /*07f2*/ 	.byte	0xff
	.zero		1


	//   ....[112]....
        /*07f4*/ 	.word	0x00007050
        /*07f8*/ 	.word	0x00000000
        /*07fc*/ 	.word	0x00000068
        /*0800*/ 	.short	0x010a
        /*0802*/ 	.byte	0xff
	.zero		1


	//   ....[113]....
        /*0804*/ 	.word	0x000070b0
        /*0808*/ 	.word	0x00000003
        /*080c*/ 	.word	0x00000058
        /*0810*/ 	.short	0x010a
        /*0812*/ 	.byte	0xff
	.zero		1


	//   ....[114]....
        /*0814*/ 	.word	0x00007100
        /*0818*/ 	.word	0x00000000
        /*081c*/ 	.word	0x00000070
        /*0820*/ 	.short	0x010a
        /*0822*/ 	.byte	0xff
	.zero		1


	//   ....[115]....
        /*0824*/ 	.word	0x00007160
        /*0828*/ 	.word	0x00000000
        /*082c*/ 	.word	0x00000050
        /*0830*/ 	.short	0x010a
        /*0832*/ 	.byte	0xff
	.zero		1


	//   ....[116]....
        /*0834*/ 	.word	0x000071b0
        /*0838*/ 	.word	0x00000071
        /*083c*/ 	.word	0x00000090
        /*0840*/ 	.short	0x010a
        /*0842*/ 	.byte	0xff
	.zero		1


	//----- nvinfo : EIATTR_NUM_MBARRIERS
	.align		4
.L_47:
        /*0844*/ 	.byte	0x03, 0x38
        /*0846*/ 	.short	0x001f


	//----- nvinfo : EIATTR_EXIT_INSTR_OFFSETS
	.align		4
        /*0848*/ 	.byte	0x04, 0x1c
        /*084a*/ 	.short	(.L_49 - .L_48)


	//   ....[0]....
.L_48:
        /*084c*/ 	.word	0x00002880


	//   ....[1]....
        /*0850*/ 	.word	0x00002d80


	//   ....[2]....
        /*0854*/ 	.word	0x00002de0


	//   ....[3]....
        /*0858*/ 	.word	0x00004010


	//   ....[4]....
        /*085c*/ 	.word	0x00004b40


	//   ....[5]....
        /*0860*/ 	.word	0x00004b80


	//   ....[6]....
        /*0864*/ 	.word	0x000067d0


	//----- nvinfo : EIATTR_MAX_THREADS
	.align		4
.L_49:
        /*0868*/ 	.byte	0x04, 0x05
        /*086a*/ 	.short	(.L_51 - .L_50)
.L_50:
        /*086c*/ 	.word	0x00000100
        /*0870*/ 	.word	0x00000001
        /*0874*/ 	.word	0x00000001


	//----- nvinfo : EIATTR_CRS_STACK_SIZE
	.align		4
.L_51:
        /*0878*/ 	.byte	0x04, 0x1e
        /*087a*/ 	.short	(.L_53 - .L_52)
.L_52:
        /*087c*/ 	.word	0x00000000


	//----- nvinfo : EIATTR_CBANK_PARAM_SIZE
	.align		4
.L_53:
        /*0880*/ 	.byte	0x03, 0x19
        /*0882*/ 	.short	0x0800


	//----- nvinfo : EIATTR_PARAM_CBANK
	.align		4
        /*0884*/ 	.byte	0x04, 0x0a
        /*0886*/ 	.short	(.L_55 - .L_54)
	.align		4
.L_54:
        /*0888*/ 	.word	index@(.nv.constant0._ZN7cutlass13device_kernelINS_4gemm6kernel13GemmUniversalIN4cute5tupleIJiiiiEEENS1_10collective13CollectiveMmaINS1_35MainloopSm100TmaUmmaWarpSpecializedILi5ELi2ELi4ENS5_IJNS4_1CILi2EEENSA_ILi1EEESC_EEEEENS5_IJNSA_ILi128EEENSA_ILi64EEENSA_ILi32EEEEEENS_12float_e5m2_tENS5_IJlSC_lEEESJ_SK_NS4_8TiledMMAINS4_8MMA_AtomIJNS4_10MMA_TraitsINS4_25SM100_MMA_F8F6F4_2x1SM_SSEJSJ_SJ_fSF_SG_NS4_17integral_constantINS4_4UMMA5MajorELSR_0EEESS_NSP_INSQ_7ScaleInELST_0EEESU_EEEEEENS4_6LayoutINS5_IJSC_SC_SC_EEENS5_IJNSA_ILi0EEESZ_SZ_EEEEENS5_IJNS4_10UnderscoreES12_S12_EEEEENS4_18SM100_TMA_2SM_LOADENS4_14ComposedLayoutINS4_7SwizzleILi1ELi4ELi3EEENS4_18smem_ptr_flag_bitsILi8EEENSX_INS5_IJNSA_ILi8EEESH_EEENS5_IJSH_SC_EEEEEEEvNS4_8identityES15_S1F_vS1G_EENS_8epilogue10collective18CollectiveEpilogueINS1I_23Sm100TmaWarpSpecializedILi1ELi1ELi32ELb0ELb0EEEJNS5_IJSG_SG_SH_EEENS5_IJNSX_ISG_SC_EES1O_EEESJ_SK_SJ_SK_NS1I_6fusion15FusionCallbacksIS1M_NS1Q_17LinearCombinationISJ_fSJ_fLNS_15FloatRoundStyleE2EEES1N_S1P_JEEENS4_5SM1004TMEM4LOAD26SM100_TMEM_LOAD_32dp32b32xENS4_13SM90_TMA_LOADENS16_INS17_ILi2ELi4ELi3EEES1A_NSX_INS5_IJS1B_SG_EEENS5_IJSG_SC_EEEEEEENS4_39AutoVectorizingCopyWithAssumedAlignmentILi128EEENS4_14SM90_TMA_STOREES25_S27_S27_EEEvvEEEEvNT_6ParamsE)
        /*088c*/ 	.short	0x0380
        /*088e*/ 	.short	0x0800


	//----- nvinfo : EIATTR_SW_WAR
	.align		4
.L_55:
        /*0890*/ 	.byte	0x04, 0x36
        /*0892*/ 	.short	(.L_57 - .L_56)
.L_56:
        /*0894*/ 	.word	0x00000008
.L_57:


//--------------------- .nv.callgraph             --------------------------
	.section	.nv.callgraph,"",@"SHT_CUDA_CALLGRAPH"
	.align	4
	.sectionentsize	8
	.align		4
        /*0000*/ 	.word	0x00000000
	.align		4
        /*0004*/ 	.word	0xffffffff
	.align		4
        /*0008*/ 	.word	index@(_ZN7cutlass13device_kernelINS_4gemm6kernel13GemmUniversalIN4cute5tupleIJiiiiEEENS1_10collective13CollectiveMmaINS1_35MainloopSm100TmaUmmaWarpSpecializedILi5ELi2ELi4ENS5_IJNS4_1CILi2EEENSA_ILi1EEESC_EEEEENS5_IJNSA_ILi128EEENSA_ILi64EEENSA_ILi32EEEEEENS_12float_e5m2_tENS5_IJlSC_lEEESJ_SK_NS4_8TiledMMAINS4_8MMA_AtomIJNS4_10MMA_TraitsINS4_25SM100_MMA_F8F6F4_2x1SM_SSEJSJ_SJ_fSF_SG_NS4_17integral_constantINS4_4UMMA5MajorELSR_0EEESS_NSP_INSQ_7ScaleInELST_0EEESU_EEEEEENS4_6LayoutINS5_IJSC_SC_SC_EEENS5_IJNSA_ILi0EEESZ_SZ_EEEEENS5_IJNS4_10UnderscoreES12_S12_EEEEENS4_18SM100_TMA_2SM_LOADENS4_14ComposedLayoutINS4_7SwizzleILi1ELi4ELi3EEENS4_18smem_ptr_flag_bitsILi8EEENSX_INS5_IJNSA_ILi8EEESH_EEENS5_IJSH_SC_EEEEEEEvNS4_8identityES15_S1F_vS1G_EENS_8epilogue10collective18CollectiveEpilogueINS1I_23Sm100TmaWarpSpecializedILi1ELi1ELi32ELb0ELb0EEEJNS5_IJSG_SG_SH_EEENS5_IJNSX_ISG_SC_EES1O_EEESJ_SK_SJ_SK_NS1I_6fusion15FusionCallbacksIS1M_NS1Q_17LinearCombinationISJ_fSJ_fLNS_15FloatRoundStyleE2EEES1N_S1P_JEEENS4_5SM1004TMEM4LOAD26SM100_TMEM_LOAD_32dp32b32xENS4_13SM90_TMA_LOADENS16_INS17_ILi2ELi4ELi3EEES1A_NSX_INS5_IJS1B_SG_EEENS5_IJSG_SC_EEEEEEENS4_39AutoVectorizingCopyWithAssumedAlignmentILi128EEENS4_14SM90_TMA_STOREES25_S27_S27_EEEvvEEEEvNT_6ParamsE)
	.align		4
        /*000c*/ 	.word	index@(__assertfail)
	.align		4
        /*0010*/ 	.word	0x00000000
	.align		4
        /*0014*/ 	.word	0xfffffffe
	.align		4
        /*0018*/ 	.word	0x00000000
	.align		4
        /*001c*/ 	.word	0xfffffffd
	.align		4
        /*0020*/ 	.word	0x00000000
	.align		4
        /*0024*/ 	.word	0xfffffffc


//--------------------- .nv.constant4             --------------------------
	.section	.nv.constant4,"a",@progbits
	.align	8
	.align		8
.nv.constant4:
        /*0000*/ 	.dword	__assertfail
	.align		8
        /*0008*/ 	.dword	__unnamed_1
	.align		8
        /*0010*/ 	.dword	__unnamed_2
	.align		8
        /*0018*/ 	.dword	_ZN40_INTERNAL_1cbbe380_4_k_cu_53c12b17_103414cuda3std3__45__cpo5beginE
	.align		8
        /*0020*/ 	.dword	_ZN40_INTERNAL_1cbbe380_4_k_cu_53c12b17_103414cuda3std3__45__cpo3endE
	.align		8
        /*0028*/ 	.dword	_ZN40_INTERNAL_1cbbe380_4_k_cu_53c12b17_103414cuda3std3__45__cpo6cbeginE
	.align		8
        /*0030*/ 	.dword	_ZN40_INTERNAL_1cbbe380_4_k_cu_53c12b17_103414cuda3std3__45__cpo4cendE
	.align		8
        /*0038*/ 	.dword	_ZN40_INTERNAL_1cbbe380_4_k_cu_53c12b17_103414cuda3std3__442_GLOBAL__N__1cbbe380_4_k_cu_53c12b17_103416ignoreE
	.align		8
        /*0040*/ 	.dword	_ZN40_INTERNAL_1cbbe380_4_k_cu_53c12b17_103414cuda3std3__419piecewise_constructE
	.align		8
        /*0048*/ 	.dword	_ZN40_INTERNAL_1cbbe380_4_k_cu_53c12b17_103414cuda3std3__48in_placeE
	.align		8
        /*0050*/ 	.dword	_ZN40_INTERNAL_1cbbe380_4_k_cu_53c12b17_103414cuda3std6ranges3__45__cpo4swapE
	.align		8
        /*0058*/ 	.dword	_ZN40_INTERNAL_1cbbe380_4_k_cu_53c12b17_103414cuda3std6ranges3__45__cpo9iter_moveE
	.align		8
        /*0060*/ 	.dword	_ZN40_INTERNAL_1cbbe380_4_k_cu_53c12b17_103414cute7productE
	.align		8
        /*0068*/ 	.dword	_ZN40_INTERNAL_1cbbe380_4_k_cu_53c12b17_103414cute1_E
	.align		8
        /*0070*/ 	.dword	$str$25
	.align		8
        /*0078*/ 	.dword	$str$26
	.align		8
        /*0080*/ 	.dword	$str$27
	.align		8
        /*0088*/ 	.dword	$str$28


//--------------------- .text._ZN7cutlass13device_kernelINS_4gemm6kernel13GemmUniversalIN4cute5tupleIJiiiiEEENS1_10collective13CollectiveMmaINS1_35MainloopSm100TmaUmmaWarpSpecializedILi5ELi2ELi4ENS5_IJNS4_1CILi2EEENSA_ILi1EEESC_EEEEENS5_IJNSA_ILi128EEENSA_ILi64EEENSA_ILi32EEEEEENS_12float_e5m2_tENS5_IJlSC_lEEESJ_SK_NS4_8TiledMMAINS4_8MMA_AtomIJNS4_10MMA_TraitsINS4_25SM100_MMA_F8F6F4_2x1SM_SSEJSJ_SJ_fSF_SG_NS4_17integral_constantINS4_4UMMA5MajorELSR_0EEESS_NSP_INSQ_7ScaleInELST_0EEESU_EEEEEENS4_6LayoutINS5_IJSC_SC_SC_EEENS5_IJNSA_ILi0EEESZ_SZ_EEEEENS5_IJNS4_10UnderscoreES12_S12_EEEEENS4_18SM100_TMA_2SM_LOADENS4_14ComposedLayoutINS4_7SwizzleILi1ELi4ELi3EEENS4_18smem_ptr_flag_bitsILi8EEENSX_INS5_IJNSA_ILi8EEESH_EEENS5_IJSH_SC_EEEEEEEvNS4_8identityES15_S1F_vS1G_EENS_8epilogue10collective18CollectiveEpilogueINS1I_23Sm100TmaWarpSpecializedILi1ELi1ELi32ELb0ELb0EEEJNS5_IJSG_SG_SH_EEENS5_IJNSX_ISG_SC_EES1O_EEESJ_SK_SJ_SK_NS1I_6fusion15FusionCallbacksIS1M_NS1Q_17LinearCombinationISJ_fSJ_fLNS_15FloatRoundStyleE2EEES1N_S1P_JEEENS4_5SM1004TMEM4LOAD26SM100_TMEM_LOAD_32dp32b32xENS4_13SM90_TMA_LOADENS16_INS17_ILi2ELi4ELi3EEES1A_NSX_INS5_IJS1B_SG_EEENS5_IJSG_SC_EEEEEEENS4_39AutoVectorizingCopyWithAssumedAlignmentILi128EEENS4_14SM90_TMA_STOREES25_S27_S27_EEEvvEEEEvNT_6ParamsE --------------------------
	.section	.text._ZN7cutlass13device_kernelINS_4gemm6kernel13GemmUniversalIN4cute5tupleIJiiiiEEENS1_10collective13CollectiveMmaINS1_35MainloopSm100TmaUmmaWarpSpecializedILi5ELi2ELi4ENS5_IJNS4_1CILi2EEENSA_ILi1EEESC_EEEEENS5_IJNSA_ILi128EEENSA_ILi64EEENSA_ILi32EEEEEENS_12float_e5m2_tENS5_IJlSC_lEEESJ_SK_NS4_8TiledMMAINS4_8MMA_AtomIJNS4_10MMA_TraitsINS4_25SM100_MMA_F8F6F4_2x1SM_SSEJSJ_SJ_fSF_SG_NS4_17integral_constantINS4_4UMMA5MajorELSR_0EEESS_NSP_INSQ_7ScaleInELST_0EEESU_EEEEEENS4_6LayoutINS5_IJSC_SC_SC_EEENS5_IJNSA_ILi0EEESZ_SZ_EEEEENS5_IJNS4_10UnderscoreES12_S12_EEEEENS4_18SM100_TMA_2SM_LOADENS4_14ComposedLayoutINS4_7SwizzleILi1ELi4ELi3EEENS4_18smem_ptr_flag_bitsILi8EEENSX_INS5_IJNSA_ILi8EEESH_EEENS5_IJSH_SC_EEEEEEEvNS4_8identityES15_S1F_vS1G_EENS_8epilogue10collective18CollectiveEpilogueINS1I_23Sm100TmaWarpSpecializedILi1ELi1ELi32ELb0ELb0EEEJNS5_IJSG_SG_SH_EEENS5_IJNSX_ISG_SC_EES1O_EEESJ_SK_SJ_SK_NS1I_6fusion15FusionCallbacksIS1M_NS1Q_17LinearCombinationISJ_fSJ_fLNS_15FloatRoundStyleE2EEES1N_S1P_JEEENS4_5SM1004TMEM4LOAD26SM100_TMEM_LOAD_32dp32b32xENS4_13SM90_TMA_LOADENS16_INS17_ILi2ELi4ELi3EEES1A_NSX_INS5_IJS1B_SG_EEENS5_IJSG_SC_EEEEEEENS4_39AutoVectorizingCopyWithAssumedAlignmentILi128EEENS4_14SM90_TMA_STOREES25_S27_S27_EEEvvEEEEvNT_6ParamsE,"ax",@progbits
	.align	128
.text._ZN7cutlass13device_kernelINS_4gemm6kernel13GemmUniversalIN4cute5tupleIJiiiiEEENS1_10collective13CollectiveMmaINS1_35MainloopSm100TmaUmmaWarpSpecializedILi5ELi2ELi4ENS5_IJNS4_1CILi2EEENSA_ILi1EEESC_EEEEENS5_IJNSA_ILi128EEENSA_ILi64EEENSA_ILi32EEEEEENS_12float_e5m2_tENS5_IJlSC_lEEESJ_SK_NS4_8TiledMMAINS4_8MMA_AtomIJNS4_10MMA_TraitsINS4_25SM100_MMA_F8F6F4_2x1SM_SSEJSJ_SJ_fSF_SG_NS4_17integral_constantINS4_4UMMA5MajorELSR_0EEESS_NSP_INSQ_7ScaleInELST_0EEESU_EEEEEENS4_6LayoutINS5_IJSC_SC_SC_EEENS5_IJNSA_ILi0EEESZ_SZ_EEEEENS5_IJNS4_10UnderscoreES12_S12_EEEEENS4_18SM100_TMA_2SM_LOADENS4_14ComposedLayoutINS4_7SwizzleILi1ELi4ELi3EEENS4_18smem_ptr_flag_bitsILi8EEENSX_INS5_IJNSA_ILi8EEESH_EEENS5_IJSH_SC_EEEEEEEvNS4_8identityES15_S1F_vS1G_EENS_8epilogue10collective18CollectiveEpilogueINS1I_23Sm100TmaWarpSpecializedILi1ELi1ELi32ELb0ELb0EEEJNS5_IJSG_SG_SH_EEENS5_IJNSX_ISG_SC_EES1O_EEESJ_SK_SJ_SK_NS1I_6fusion15FusionCallbacksIS1M_NS1Q_17LinearCombinationISJ_fSJ_fLNS_15FloatRoundStyleE2EEES1N_S1P_JEEENS4_5SM1004TMEM4LOAD26SM100_TMEM_LOAD_32dp32b32xENS4_13SM90_TMA_LOADENS16_INS17_ILi2ELi4ELi3EEES1A_NSX_INS5_IJS1B_SG_EEENS5_IJSG_SC_EEEEEEENS4_39AutoVectorizingCopyWithAssumedAlignmentILi128EEENS4_14SM90_TMA_STOREES25_S27_S27_EEEvvEEEEvNT_6ParamsE:
        .type           _ZN7cutlass13device_kernelINS_4gemm6kernel13GemmUniversalIN4cute5tupleIJiiiiEEENS1_10collective13CollectiveMmaINS1_35MainloopSm100TmaUmmaWarpSpecializedILi5ELi2ELi4ENS5_IJNS4_1CILi2EEENSA_ILi1EEESC_EEEEENS5_IJNSA_ILi128EEENSA_ILi64EEENSA_ILi32EEEEEENS_12float_e5m2_tENS5_IJlSC_lEEESJ_SK_NS4_8TiledMMAINS4_8MMA_AtomIJNS4_10MMA_TraitsINS4_25SM100_MMA_F8F6F4_2x1SM_SSEJSJ_SJ_fSF_SG_NS4_17integral_constantINS4_4UMMA5MajorELSR_0EEESS_NSP_INSQ_7ScaleInELST_0EEESU_EEEEEENS4_6LayoutINS5_IJSC_SC_SC_EEENS5_IJNSA_ILi0EEESZ_SZ_EEEEENS5_IJNS4_10UnderscoreES12_S12_EEEEENS4_18SM100_TMA_2SM_LOADENS4_14ComposedLayoutINS4_7SwizzleILi1ELi4ELi3EEENS4_18smem_ptr_flag_bitsILi8EEENSX_INS5_IJNSA_ILi8EEESH_EEENS5_IJSH_SC_EEEEEEEvNS4_8identityES15_S1F_vS1G_EENS_8epilogue10collective18CollectiveEpilogueINS1I_23Sm100TmaWarpSpecializedILi1ELi1ELi32ELb0ELb0EEEJNS5_IJSG_SG_SH_EEENS5_IJNSX_ISG_SC_EES1O_EEESJ_SK_SJ_SK_NS1I_6fusion15FusionCallbacksIS1M_NS1Q_17LinearCombinationISJ_fSJ_fLNS_15FloatRoundStyleE2EEES1N_S1P_JEEENS4_5SM1004TMEM4LOAD26SM100_TMEM_LOAD_32dp32b32xENS4_13SM90_TMA_LOADENS16_INS17_ILi2ELi4ELi3EEES1A_NSX_INS5_IJS1B_SG_EEENS5_IJSG_SC_EEEEEEENS4_39AutoVectorizingCopyWithAssumedAlignmentILi128EEENS4_14SM90_TMA_STOREES25_S27_S27_EEEvvEEEEvNT_6ParamsE,@function
        .size           _ZN7cutlass13device_kernelINS_4gemm6kernel13GemmUniversalIN4cute5tupleIJiiiiEEENS1_10collective13CollectiveMmaINS1_35MainloopSm100TmaUmmaWarpSpecializedILi5ELi2ELi4ENS5_IJNS4_1CILi2EEENSA_ILi1EEESC_EEEEENS5_IJNSA_ILi128EEENSA_ILi64EEENSA_ILi32EEEEEENS_12float_e5m2_tENS5_IJlSC_lEEESJ_SK_NS4_8TiledMMAINS4_8MMA_AtomIJNS4_10MMA_TraitsINS4_25SM100_MMA_F8F6F4_2x1SM_SSEJSJ_SJ_fSF_SG_NS4_17integral_constantINS4_4UMMA5MajorELSR_0EEESS_NSP_INSQ_7ScaleInELST_0EEESU_EEEEEENS4_6LayoutINS5_IJSC_SC_SC_EEENS5_IJNSA_ILi0EEESZ_SZ_EEEEENS5_IJNS4_10UnderscoreES12_S12_EEEEENS4_18SM100_TMA_2SM_LOADENS4_14ComposedLayoutINS4_7SwizzleILi1ELi4ELi3EEENS4_18smem_ptr_flag_bitsILi8EEENSX_INS5_IJNSA_ILi8EEESH_EEENS5_IJSH_SC_EEEEEEEvNS4_8identityES15_S1F_vS1G_EENS_8epilogue10collective18CollectiveEpilogueINS1I_23Sm100TmaWarpSpecializedILi1ELi1ELi32ELb0ELb0EEEJNS5_IJSG_SG_SH_EEENS5_IJNSX_ISG_SC_EES1O_EEESJ_SK_SJ_SK_NS1I_6fusion15FusionCallbacksIS1M_NS1Q_17LinearCombinationISJ_fSJ_fLNS_15FloatRoundStyleE2EEES1N_S1P_JEEENS4_5SM1004TMEM4LOAD26SM100_TMEM_LOAD_32dp32b32xENS4_13SM90_TMA_LOADENS16_INS17_ILi2ELi4ELi3EEES1A_NSX_INS5_IJS1B_SG_EEENS5_IJSG_SC_EEEEEEENS4_39AutoVectorizingCopyWithAssumedAlignmentILi128EEENS4_14SM90_TMA_STOREES25_S27_S27_EEEvvEEEEvNT_6ParamsE,(.L_x_152 - _ZN7cutlass13device_kernelINS_4gemm6kernel13GemmUniversalIN4cute5tupleIJiiiiEEENS1_10collective13CollectiveMmaINS1_35MainloopSm100TmaUmmaWarpSpecializedILi5ELi2ELi4ENS5_IJNS4_1CILi2EEENSA_ILi1EEESC_EEEEENS5_IJNSA_ILi128EEENSA_ILi64EEENSA_ILi32EEEEEENS_12float_e5m2_tENS5_IJlSC_lEEESJ_SK_NS4_8TiledMMAINS4_8MMA_AtomIJNS4_10MMA_TraitsINS4_25SM100_MMA_F8F6F4_2x1SM_SSEJSJ_SJ_fSF_SG_NS4_17integral_constantINS4_4UMMA5MajorELSR_0EEESS_NSP_INSQ_7ScaleInELST_0EEESU_EEEEEENS4_6LayoutINS5_IJSC_SC_SC_EEENS5_IJNSA_ILi0EEESZ_SZ_EEEEENS5_IJNS4_10UnderscoreES12_S12_EEEEENS4_18SM100_TMA_2SM_LOADENS4_14ComposedLayoutINS4_7SwizzleILi1ELi4ELi3EEENS4_18smem_ptr_flag_bitsILi8EEENSX_INS5_IJNSA_ILi8EEESH_EEENS5_IJSH_SC_EEEEEEEvNS4_8identityES15_S1F_vS1G_EENS_8epilogue10collective18CollectiveEpilogueINS1I_23Sm100TmaWarpSpecializedILi1ELi1ELi32ELb0ELb0EEEJNS5_IJSG_SG_SH_EEENS5_IJNSX_ISG_SC_EES1O_EEESJ_SK_SJ_SK_NS1I_6fusion15FusionCallbacksIS1M_NS1Q_17LinearCombinationISJ_fSJ_fLNS_15FloatRoundStyleE2EEES1N_S1P_JEEENS4_5SM1004TMEM4LOAD26SM100_TMEM_LOAD_32dp32b32xENS4_13SM90_TMA_LOADENS16_INS17_ILi2ELi4ELi3EEES1A_NSX_INS5_IJS1B_SG_EEENS5_IJSG_SC_EEEEEEENS4_39AutoVectorizingCopyWithAssumedAlignmentILi128EEENS4_14SM90_TMA_STOREES25_S27_S27_EEEvvEEEEvNT_6ParamsE)
        .other          _ZN7cutlass13device_kernelINS_4gemm6kernel13GemmUniversalIN4cute5tupleIJiiiiEEENS1_10collective13CollectiveMmaINS1_35MainloopSm100TmaUmmaWarpSpecializedILi5ELi2ELi4ENS5_IJNS4_1CILi2EEENSA_ILi1EEESC_EEEEENS5_IJNSA_ILi128EEENSA_ILi64EEENSA_ILi32EEEEEENS_12float_e5m2_tENS5_IJlSC_lEEESJ_SK_NS4_8TiledMMAINS4_8MMA_AtomIJNS4_10MMA_TraitsINS4_25SM100_MMA_F8F6F4_2x1SM_SSEJSJ_SJ_fSF_SG_NS4_17integral_constantINS4_4UMMA5MajorELSR_0EEESS_NSP_INSQ_7ScaleInELST_0EEESU_EEEEEENS4_6LayoutINS5_IJSC_SC_SC_EEENS5_IJNSA_ILi0EEESZ_SZ_EEEEENS5_IJNS4_10UnderscoreES12_S12_EEEEENS4_18SM100_TMA_2SM_LOADENS4_14ComposedLayoutINS4_7SwizzleILi1ELi4ELi3EEENS4_18smem_ptr_flag_bitsILi8EEENSX_INS5_IJNSA_ILi8EEESH_EEENS5_IJSH_SC_EEEEEEEvNS4_8identityES15_S1F_vS1G_EENS_8epilogue10collective18CollectiveEpilogueINS1I_23Sm100TmaWarpSpecializedILi1ELi1ELi32ELb0ELb0EEEJNS5_IJSG_SG_SH_EEENS5_IJNSX_ISG_SC_EES1O_EEESJ_SK_SJ_SK_NS1I_6fusion15FusionCallbacksIS1M_NS1Q_17LinearCombinationISJ_fSJ_fLNS_15FloatRoundStyleE2EEES1N_S1P_JEEENS4_5SM1004TMEM4LOAD26SM100_TMEM_LOAD_32dp32b32xENS4_13SM90_TMA_LOADENS16_INS17_ILi2ELi4ELi3EEES1A_NSX_INS5_IJS1B_SG_EEENS5_IJSG_SC_EEEEEEENS4_39AutoVectorizingCopyWithAssumedAlignmentILi128EEENS4_14SM90_TMA_STOREES25_S27_S27_EEEvvEEEEvNT_6ParamsE,@"STO_CUDA_ENTRY STV_DEFAULT"
_ZN7cutlass13device_kernelINS_4gemm6kernel13GemmUniversalIN4cute5tupleIJiiiiEEENS1_10collective13CollectiveMmaINS1_35MainloopSm100TmaUmmaWarpSpecializedILi5ELi2ELi4ENS5_IJNS4_1CILi2EEENSA_ILi1EEESC_EEEEENS5_IJNSA_ILi128EEENSA_ILi64EEENSA_ILi32EEEEEENS_12float_e5m2_tENS5_IJlSC_lEEESJ_SK_NS4_8TiledMMAINS4_8MMA_AtomIJNS4_10MMA_TraitsINS4_25SM100_MMA_F8F6F4_2x1SM_SSEJSJ_SJ_fSF_SG_NS4_17integral_constantINS4_4UMMA5MajorELSR_0EEESS_NSP_INSQ_7ScaleInELST_0EEESU_EEEEEENS4_6LayoutINS5_IJSC_SC_SC_EEENS5_IJNSA_ILi0EEESZ_SZ_EEEEENS5_IJNS4_10UnderscoreES12_S12_EEEEENS4_18SM100_TMA_2SM_LOADENS4_14ComposedLayoutINS4_7SwizzleILi1ELi4ELi3EEENS4_18smem_ptr_flag_bitsILi8EEENSX_INS5_IJNSA_ILi8EEESH_EEENS5_IJSH_SC_EEEEEEEvNS4_8identityES15_S1F_vS1G_EENS_8epilogue10collective18CollectiveEpilogueINS1I_23Sm100TmaWarpSpecializedILi1ELi1ELi32ELb0ELb0EEEJNS5_IJSG_SG_SH_EEENS5_IJNSX_ISG_SC_EES1O_EEESJ_SK_SJ_SK_NS1I_6fusion15FusionCallbacksIS1M_NS1Q_17LinearCombinationISJ_fSJ_fLNS_15FloatRoundStyleE2EEES1N_S1P_JEEENS4_5SM1004TMEM4LOAD26SM100_TMEM_LOAD_32dp32b32xENS4_13SM90_TMA_LOADENS16_INS17_ILi2ELi4ELi3EEES1A_NSX_INS5_IJS1B_SG_EEENS5_IJSG_SC_EEEEEEENS4_39AutoVectorizingCopyWithAssumedAlignmentILi128EEENS4_14SM90_TMA_STOREES25_S27_S27_EEEvvEEEEvNT_6ParamsE:
[----:B------:R-:W1:Y:S01]  /*0000*/  LDC R1, c[0x0][0x37c] ;  /* 0x0000df00ff017b82 */ /* 0x000e620000000800 */
[----:B------:R-:W2:Y:S01]  /*0010*/  S2R R103, SR_TID.X ;  /* 0x0000000000677919 */ /* 0x000ea20000002100 */
[----:B------:R-:W3:Y:S06]  /*0020*/  LDCU.64 UR6, c[0x0][0x890] ;  /* 0x00011200ff0677ac */ /* 0x000eec0008000a00 */
[----:B------:R-:W4:Y:S01]  /*0030*/  S2UR UR37, SR_CgaCtaId ;  /* 0x00000000002579c3 */ /* 0x000f220000008800 */
[----:B------:R-:W-:Y:S02]  /*0040*/  PRMT R95, RZ, 0x7610, R95 ;  /* 0x00007610ff5f7816 */ /* 0x000fe4000000005f */
[----:B------:R-:W-:Y:S01]  /*0050*/  ELECT P1, URZ, PT ;  /* 0x0000000000ff782f */ /* 0x000fe20003820000 */
[----:B------:R-:W1:Y:S01]  /*0060*/  LDCU.64 UR40, c[0x0][0x358] ;  /* 0x00006b00ff2877ac */ /* 0x000e620008000a00 */
[----:B---3--:R-:W-:-:S04]  /*0070*/  UISETP.NE.U32.AND UP0, UPT, UR6, URZ, UPT ;  /* 0x000000ff0600728c */ /* 0x008fc8000bf05070 */
[----:B------:R-:W-:Y:S02]  /*0080*/  UISETP.NE.AND.EX UP0, UPT, UR7, URZ, UPT, UP0 ;  /* 0x000000ff0700728c */ /* 0x000fe4000bf05300 */
[----:B----4-:R-:W-:Y:S02]  /*0090*/  ULOP3.LUT UR5, UR37, 0x1, URZ, 0xc0, !UPT ;  /* 0x0000000125057892 */ /* 0x010fe4000f8ec0ff */
[----:B------:R-:W-:Y:S01]  /*00a0*/  ULOP3.LUT UR4, UR37, 0x1, URZ, 0x3c, !UPT ;  /* 0x0000000125047892 */ /* 0x000fe2000f8e3cff */
[----:B--2---:R-:W-:-:S05]  /*00b0*/  SHF.R.U32.HI R106, RZ, 0x5, R103 ;  /* 0x00000005ff6a7819 */ /* 0x004fca0000011667 */
[----:B------:R-:W2:Y:S02]  /*00c0*/  SHFL.IDX PT, R0, R106, RZ, 0x1f ;  /* 0x00001fff6a007589 */ /* 0x000ea400000e0000 */
[----:B--2---:R-:W-:Y:S01]  /*00d0*/  R2UR UR10, R0 ;  /* 0x00000000000a72ca */ /* 0x004fe200000e0000 */
[----:B-1----:R-:W-:-:S14]  /*00e0*/  BRA.U UP0, `(.L_x_0) ;  /* 0x00000001002c7547 */ /* 0x002fdc000b800000 */
[----:B------:R-:W1:Y:S02]  /*00f0*/  LDCU.64 UR8, c[0x0][0x888] ;  /* 0x00011100ff0877ac */ /* 0x000e640008000a00 */
[----:B-1----:R-:W-:-:S04]  /*0100*/  UISETP.NE.U32.AND UP0, UPT, UR8, URZ, UPT ;  /* 0x000000ff0800728c */ /* 0x002fc8000bf05070 */
[----:B------:R-:W-:-:S09]  /*0110*/  UISETP.NE.AND.EX UP0, UPT, UR9, URZ, UPT, UP0 ;  /* 0x000000ff0900728c */ /* 0x000fd2000bf05300 */
[----:B------:R-:W-:Y:S05]  /*0120*/  BRA.U !UP0, `(.L_x_1) ;  /* 0x0000000108107547 */ /* 0x000fea000b800000 */
[----:B------:R-:W1:Y:S02]  /*0130*/  LDC.64 R2, c[0x0][0x888] ;  /* 0x00022200ff027b82 */ /* 0x000e640000000a00 */
[----:B-1----:R1:W5:Y:S01]  /*0140*/  LDG.E R49, desc[UR40][R2.64] ;  /* 0x0000002802317981 */ /* 0x002362000c1e1900 */
[----:B------:R-:W-:Y:S01]  /*0150*/  HFMA2 R95, -RZ, RZ, 0, 5.9604644775390625e-08 ;  /* 0x00000001ff5f7431 */ /* 0x000fe200000001ff */
[----:B------:R-:W-:Y:S05]  /*0160*/  BRA `(.L_x_0) ;  /* 0x00000000000c7947 */ /* 0x000fea0003800000 */
.L_x_1:
[----:B------:R-:W1:Y:S01]  /*0170*/  LDCU UR8, c[0x0][0x880] ;  /* 0x00011000ff0877ac */ /* 0x000e620008000800 */
[----:B------:R-:W-:Y:S01]  /*0180*/  HFMA2 R95, -RZ, RZ, 0, 5.9604644775390625e-08 ;  /* 0x00000001ff5f7431 */ /* 0x000fe200000001ff */
[----:B-1----:R-:W-:-:S07]  /*0190*/  MOV R49, UR8 ;  /* 0x0000000800317c02 */ /* 0x002fce0008000f00 */
.L_x_0:
[----:B------:R-:W2:Y:S02]  /*01a0*/  LDCU.64 UR8, c[0x0][0x8b0] ;  /* 0x00011600ff0877ac */ /* 0x000ea40008000a00 */
[----:B--2---:R-:W-:-:S04]  /*01b0*/  UISETP.NE.U32.AND UP0, UPT, UR8, URZ, UPT ;  /* 0x000000ff0800728c */ /* 0x004fc8000bf05070 */
[----:B------:R-:W-:-:S09]  /*01c0*/  UISETP.NE.AND.EX UP0, UPT, UR9, URZ, UPT, UP0 ;  /* 0x000000ff0900728c */ /* 0x000fd2000bf05300 */
[----:B------:R-:W-:Y:S05]  /*01d0*/  BRA.U UP0, `(.L_x_2) ;  /* 0x0000000100247547 */ /* 0x000fea000b800000 */
[----:B------:R-:W2:Y:S02]  /*01e0*/  LDCU.64 UR8, c[0x0][0x8a8] ;  /* 0x00011500ff0877ac */ /* 0x000ea40008000a00 */
[----:B--2---:R-:W-:-:S04]  /*01f0*/  UISETP.NE.U32.AND UP0, UPT, UR8, URZ, UPT ;  /* 0x000000ff0800728c */ /* 0x004fc8000bf05070 */
[----:B------:R-:W-:-:S09]  /*0200*/  UISETP.NE.AND.EX UP0, UPT, UR9, URZ, UPT, UP0 ;  /* 0x000000ff0900728c */ /* 0x000fd2000bf05300 */
[----:B------:R-:W-:Y:S05]  /*0210*/  BRA.U !UP0, `(.L_x_3) ;  /* 0x00000001080c7547 */ /* 0x000fea000b800000 */
[----:B------:R-:W2:Y:S02]  /*0220*/  LDC.64 R46, c[0x0][0x8a8] ;  /* 0x00022a00ff2e7b82 */ /* 0x000ea40000000a00 */
[----:B--2---:R2:W5:Y:S01]  /*0230*/  LDG.E R46, desc[UR40][R46.64] ;  /* 0x000000282e2e7981 */ /* 0x004562000c1e1900 */
[----:B------:R-:W-:Y:S05]  /*0240*/  BRA `(.L_x_2) ;  /* 0x0000000000087947 */ /* 0x000fea0003800000 */
.L_x_3:
[----:B------:R-:W2:Y:S02]  /*0250*/  LDCU UR8, c[0x0][0x8a0] ;  /* 0x00011400ff0877ac */ /* 0x000ea40008000800 */
[----:B--2---:R-:W-:Y:S02]  /*0260*/  MOV R46, UR8 ;  /* 0x00000008002e7c02 */ /* 0x004fe40008000f00 */
.L_x_2:
[----:B------:R-:W-:Y:S01]  /*0270*/  IMAD.U32 R0, RZ, RZ, UR10 ;  /* 0x0000000aff007e24 */ /* 0x000fe2000f8e00ff */
[----:B------:R-:W-:Y:S04]  /*0280*/  BSSY.RECONVERGENT B0, `(.L_x_4) ;  /* 0x000000c000007945 */ /* 0x000fe80003800200 */
[C---:B------:R-:W-:Y:S02]  /*0290*/  ISETP.NE.OR P2, PT, R0.reuse, 0x1, !P1 ;  /* 0x000000010000780c */ /* 0x040fe40004f45670 */
[----:B------:R-:W-:-:S11]  /*02a0*/  ISETP.NE.OR P0, PT, R0, 0x3, !P1 ;  /* 0x000000030000780c */ /* 0x000fd60004f05670 */
[----:B------:R-:W-:Y:S05]  /*02b0*/  @P2 BRA `(.L_x_5) ;  /* 0x0000000000202947 */ /* 0x000fea0003800000 */
[----:B------:R-:W3:Y:S02]  /*02c0*/  LDCU.64 UR8, c[0x0][0x348] ;  /* 0x00006900ff0877ac */ /* 0x000ee40008000a00 */
[----:B---3--:R-:W-:Y:S02]  /*02d0*/  UIADD3 UR12, UP1, UPT, UR8, 0x80, URZ ;  /* 0x00000080080c7890 */ /* 0x008fe4000ff3e0ff */
[----:B------:R-:W-:Y:S02]  /*02e0*/  UIADD3 UR8, UP0, UPT, UR8, 0x180, URZ ;  /* 0x0000018008087890 */ /* 0x000fe4000ff1e0ff */
[----:B------:R-:W-:Y:S02]  /*02f0*/  UIADD3.X UR13, UPT, UPT, URZ, UR9, URZ, UP1, !UPT ;  /* 0x00000009ff0d7290 */ /* 0x000fe40008ffe4ff */
[----:B------:R-:W-:-:S07]  /*0300*/  UIADD3.X UR9, UPT, UPT, URZ, UR9, URZ, UP0, !UPT ;  /* 0x00000009ff097290 */ /* 0x000fce00087fe4ff */
[----:B------:R3:W-:Y:S02]  /*0310*/  UTMACCTL.PF [UR12] ;  /* 0x000000000c0079b9 */ /* 0x0007e40008040000 */
[----:B------:R3:W-:Y:S02]  /*0320*/  UTMACCTL.PF [UR8] ;  /* 0x00000000080079b9 */ /* 0x0007e40008040000 */
[----:B---3--:R-:W-:Y:S01]  /*0330*/  NOP ;  /* 0x0000000000007918 */ /* 0x008fe20000000000 */
.L_x_5:
[----:B------:R-:W-:Y:S05]  /*0340*/  BSYNC.RECONVERGENT B0 ;  /* 0x0000000000007941 */ /* 0x000fea0003800200 */
.L_x_4:
[----:B------:R-:W-:Y:S04]  /*0350*/  BSSY.RECONVERGENT B0, `(.L_x_6) ;  /* 0x000000a000007945 */ /* 0x000fe80003800200 */
        /* <DEDUP_REMOVED lines=9> */
.L_x_7:
[----:B------:R-:W-:Y:S05]  /*03f0*/  BSYNC.RECONVERGENT B0 ;  /* 0x0000000000007941 */ /* 0x000fea0003800200 */
.L_x_6:
[----:B------:R-:W3:Y:S01]  /*0400*/  LDCU.64 UR8, c[0x0][0x888] ;  /* 0x00011100ff0877ac */ /* 0x000ee20008000a00 */
[----:B------:R-:W-:Y:S02]  /*0410*/  UISETP.EQ.U32.AND UP1, UPT, UR6, URZ, UPT ;  /* 0x000000ff0600728c */ /* 0x000fe4000bf22070 */
[----:B------:R-:W-:Y:S02]  /*0420*/  UPLOP3.LUT UP5, UPT, UPT, UPT, UPT, 0x80, 0x8 ;  /* 0x000000000008789c */ /* 0x000fe40003faf070 */
[----:B---3--:R-:W-:-:S04]  /*0430*/  UISETP.NE.U32.AND UP0, UPT, UR8, URZ, UPT ;  /* 0x000000ff0800728c */ /* 0x008fc8000bf05070 */
[----:B------:R-:W-:-:S04]  /*0440*/  UISETP.NE.AND.EX UP0, UPT, UR9, URZ, UPT, UP0 ;  /* 0x000000ff0900728c */ /* 0x000fc8000bf05300 */
[----:B------:R-:W-:-:S04]  /*0450*/  UISETP.EQ.OR.EX UP2, UPT, UR7, URZ, !UP0, UP1 ;  /* 0x000000ff0700728c */ /* 0x000fc8000c742710 */
[----:B------:R-:W-:-:S05]  /*0460*/  UP2UR UR44, UPR, URZ, 0x4 ;  /* 0x00000004ff2c7883 */ /* 0x000fca0008000000 */
[----:B------:R-:W-:Y:S07]  /*0470*/  BRA.U !UP2, `(.L_x_8) ;  /* 0x000000010a207547 */ /* 0x000fee000b800000 */
[----:B------:R-:W-:Y:S01]  /*0480*/  UISETP.NE.U32.AND UP2, UPT, UR6, URZ, UPT ;  /* 0x000000ff0600728c */ /* 0x000fe2000bf45070 */
[----:B-----5:R-:W-:Y:S01]  /*0490*/  FSETP.NEU.AND P0, PT, R49, RZ, PT ;  /* 0x000000ff3100720b */ /* 0x020fe20003f0d000 */
[----:B------:R-:W-:Y:S02]  /*04a0*/  USEL UR6, URZ, 0xffffffff, UP0 ;  /* 0xffffffffff067887 */ /* 0x000fe40008000000 */
[----:B------:R-:W-:-:S10]  /*04b0*/  UISETP.NE.AND.EX UP2, UPT, UR7, URZ, UPT, UP2 ;  /* 0x000000ff0700728c */ /* 0x000fd4000bf45320 */
[----:B------:R-:W-:Y:S01]  /*04c0*/  VOTEU.ANY UP1, P0 ;  /* 0x0000000000ff7886 */ /* 0x000fe20000020100 */
[----:B------:R-:W-:-:S04]  /*04d0*/  @!UP2 USEL UR6, URZ, 0xffffffff, UP1 ;  /* 0xffffffffff06a887 */ /* 0x000fc80008800000 */
[----:B------:R-:W-:-:S04]  /*04e0*/  ULOP3.LUT UR6, UR6, 0x1, URZ, 0xc0, !UPT ;  /* 0x0000000106067892 */ /* 0x000fc8000f8ec0ff */
[----:B------:R-:W-:-:S11]  /*04f0*/  UISETP.NE.U32.AND UP5, UPT, UR6, 0x1, UPT ;  /* 0x000000010600788c */ /* 0x000fd6000bfa5070 */
.L_x_8:
[----:B------:R-:W3:Y:S01]  /*0500*/  SHFL.IDX PT, R0, R106, RZ, 0x1f ;  /* 0x00001fff6a007589 */ /* 0x000ee200000e0000 */
[----:B------:R-:W-:-:S04]  /*0510*/  UISETP.NE.AND UP1, UPT, UR10, 0x2, UPT ;  /* 0x000000020a00788c */ /* 0x000fc8000bf25270 */
[----:B------:R-:W-:Y:S02]  /*0520*/  UISETP.EQ.AND UP2, UPT, UR5, URZ, !UP1 ;  /* 0x000000ff0500728c */ /* 0x000fe4000cf42270 */
[----:B------:R-:W-:-:S04]  /*0530*/  USEL UR7, URZ, 0x1, UP1 ;  /* 0x00000001ff077887 */ /* 0x000fc80008800000 */
[----:B------:R-:W-:Y:S02]  /*0540*/  PLOP3.LUT P5, PT, P1, PT, UP2, 0x80, 0x8 ;  /* 0x000000000008781c */ /* 0x000fe40000faf028 */
[----:B---3--:R-:W-:-:S13]  /*0550*/  ISETP.NE.AND P0, PT, R0, RZ, PT ;  /* 0x000000ff0000720c */ /* 0x008fda0003f05270 */
[----:B------:R-:W-:Y:S05]  /*0560*/  @P0 BRA `(.L_x_9) ;  /* 0x00000000004c0947 */ /* 0x000fea0003800000 */
[----:B------:R-:W-:Y:S01]  /*0570*/  UMOV UR8, 0x400 ;  /* 0x0000040000087882 */ /* 0x000fe20000000000 */
[----:B------:R-:W-:Y:S01]  /*0580*/  UMOV UR6, 0x1 ;  /* 0x0000000100067882 */ /* 0x000fe20000000000 */
[----:B------:R-:W-:Y:S02]  /*0590*/  ULEA UR8, UR37, UR8, 0x18 ;  /* 0x0000000825087291 */ /* 0x000fe4000f8ec0ff */
[----:B------:R-:W-:-:S04]  /*05a0*/  UIADD3 UR12, UPT, UPT, -UR6, 0x100000, URZ ;  /* 0x00100000060c7890 */ /* 0x000fc8000fffe1ff */
[----:B------:R-:W-:Y:S02]  /*05b0*/  USHF.L.U32 UR13, UR12, 0xb, URZ ;  /* 0x0000000b0c0d7899 */ /* 0x000fe400080006ff */
[----:B------:R-:W-:Y:S01]  /*05c0*/  USHF.L.U32 UR12, UR12, 0x1, URZ ;  /* 0x000000010c0c7899 */ /* 0x000fe200080006ff */
[----:B------:R-:W-:Y:S01]  /*05d0*/  ELECT P0, URZ, PT ;  /* 0x0000000000ff782f */ /* 0x000fe20003800000 */
[----:B------:R-:W3:Y:S10]  /*05e0*/  FENCE.VIEW.ASYNC.S ;  /* 0x00000000000073c6 */ /* 0x000ef40000000000 */
[----:B---3--:R3:W4:Y:S01]  /*05f0*/  SYNCS.EXCH.64 URZ, [UR8], UR12 ;  /* 0x0000000c08ff75b2 */ /* 0x0087220008000100 */
[----:B------:R3:W1:Y:S01]  /*0600*/  SYNCS.EXCH.64 URZ, [UR8+0x28], UR12 ;  /* 0x0000280c08ff75b2 */ /* 0x0006620008000100 */
        /* <DEDUP_REMOVED lines=8> */
[----:B------:R-:W-:Y:S01]  /*0690*/  NOP ;  /* 0x0000000000007918 */ /* 0x000fe20000000000 */
.L_x_9:
[----:B------:R-:W2:Y:S01]  /*06a0*/  SHFL.IDX PT, R0, R106, RZ, 0x1f ;  /* 0x00001fff6a007589 */ /* 0x000ea200000e0000 */
[----:B------:R-:W-:Y:S01]  /*06b0*/  NOP ;  /* 0x0000000000007918 */ /* 0x000fe20000000000 */
[----:B--2---:R-:W-:-:S13]  /*06c0*/  ISETP.NE.AND P0, PT, R0, 0x1, PT ;  /* 0x000000010000780c */ /* 0x004fda0003f05270 */
[----:B------:R-:W-:Y:S05]  /*06d0*/  @P0 BRA `(.L_x_10) ;  /* 0x00000000003c0947 */ /* 0x000fea0003800000 */
[----:B------:R-:W-:Y:S01]  /*06e0*/  UMOV UR9, 0x400 ;  /* 0x0000040000097882 */ /* 0x000fe20000000000 */
[----:B---3--:R-:W-:Y:S01]  /*06f0*/  UMOV UR8, 0x20 ;  /* 0x0000002000087882 */ /* 0x008fe20000000000 */
[----:B------:R-:W-:Y:S01]  /*0700*/  UMOV UR6, 0x80 ;  /* 0x0000008000067882 */ /* 0x000fe20000000000 */
[----:B------:R-:W-:Y:S02]  /*0710*/  ULEA UR9, UR37, UR9, 0x18 ;  /* 0x0000000925097291 */ /* 0x000fe4000f8ec0ff */
[----:B------:R-:W-:-:S04]  /*0720*/  UIADD3 UR12, UPT, UPT, -UR8, 0x100000, URZ ;  /* 0x00100000080c7890 */ /* 0x000fc8000fffe1ff */
[----:B------:R-:W-:Y:S02]  /*0730*/  USHF.L.U32 UR13, UR12, 0xb, URZ ;  /* 0x0000000b0c0d7899 */ /* 0x000fe400080006ff */
[----:B------:R-:W-:Y:S02]  /*0740*/  USHF.L.U32 UR12, UR12, 0x1, URZ ;  /* 0x000000010c0c7899 */ /* 0x000fe400080006ff */
[----:B------:R-:W-:-:S04]  /*0750*/  UIADD3 UR14, UPT, UPT, -UR6, 0x100000, URZ ;  /* 0x00100000060e7890 */ /* 0x000fc8000fffe1ff */
[----:B------:R-:W-:Y:S02]  /*0760*/  USHF.L.U32 UR15, UR14, 0xb, URZ ;  /* 0x0000000b0e0f7899 */ /* 0x000fe400080006ff */
[----:B------:R-:W-:Y:S01]  /*0770*/  USHF.L.U32 UR14, UR14, 0x1, URZ ;  /* 0x000000010e0e7899 */ /* 0x000fe200080006ff */
[----:B------:R-:W-:Y:S01]  /*0780*/  ELECT P0, URZ, PT ;  /* 0x0000000000ff782f */ /* 0x000fe20003800000 */
[----:B------:R-:W2:Y:S02]  /*0790*/  FENCE.VIEW.ASYNC.S ;  /* 0x00000000000073c6 */ /* 0x000ea40000000000 */
[----:B--2---:R2:W3:Y:S08]  /*07a0*/  SYNCS.EXCH.64 URZ, [UR9+0x50], UR12 ;  /* 0x0000500c09ff75b2 */ /* 0x0044f00008000100 */
[----:B------:R2:W1:Y:S01]  /*07b0*/  SYNCS.EXCH.64 URZ, [UR9+0x58], UR14 ;  /* 0x0000580e09ff75b2 */ /* 0x0004620008000100 */
[----:B------:R-:W-:Y:S01]  /*07c0*/  NOP ;  /* 0x0000000000007918 */ /* 0x000fe20000000000 */
.L_x_10:
[----:B------:R-:W4:Y:S01]  /*07d0*/  SHFL.IDX PT, R0, R106, RZ, 0x1f ;  /* 0x00001fff6a007589 */ /* 0x000f2200000e0000 */
[----:B------:R-:W-:Y:S01]  /*07e0*/  NOP ;  /* 0x0000000000007918 */ /* 0x000fe20000000000 */
[----:B----4-:R-:W-:-:S13]  /*07f0*/  ISETP.NE.AND P0, PT, R0, 0x3, PT ;  /* 0x000000030000780c */ /* 0x010fda0003f05270 */
[----:B------:R-:W-:Y:S05]  /*0800*/  @P0 BRA `(.L_x_11) ;  /* 0x00000000002c0947 */ /* 0x000fea0003800000 */
[----:B---3--:R-:W-:Y:S01]  /*0810*/  UMOV UR8, 0x400 ;  /* 0x0000040000087882 */ /* 0x008fe20000000000 */
[----:B------:R-:W-:Y:S01]  /*0820*/  UMOV UR6, 0x20 ;  /* 0x0000002000067882 */ /* 0x000fe20000000000 */
[----:B------:R-:W-:Y:S02]  /*0830*/  ULEA UR8, UR37, UR8, 0x18 ;  /* 0x0000000825087291 */ /* 0x000fe4000f8ec0ff */
[----:B--2---:R-:W-:-:S04]  /*0840*/  UIADD3 UR12, UPT, UPT, -UR6, 0x100000, URZ ;  /* 0x00100000060c7890 */ /* 0x004fc8000fffe1ff */
[----:B------:R-:W-:Y:S02]  /*0850*/  USHF.L.U32 UR13, UR12, 0xb, URZ ;  /* 0x0000000b0c0d7899 */ /* 0x000fe400080006ff */
[----:B------:R-:W-:Y:S01]  /*0860*/  USHF.L.U32 UR12, UR12, 0x1, URZ ;  /* 0x000000010c0c7899 */ /* 0x000fe200080006ff */
[----:B------:R-:W-:Y:S01]  /*0870*/  ELECT P0, URZ, PT ;  /* 0x0000000000ff782f */ /* 0x000fe20003800000 */
[----:B------:R-:W2:Y:S10]  /*0880*/  FENCE.VIEW.ASYNC.S ;  /* 0x00000000000073c6 */ /* 0x000eb40000000000 */
[----:B--2---:R4:W2:Y:S01]  /*0890*/  SYNCS.EXCH.64 URZ, [UR8+0x60], UR12 ;  /* 0x0000600c08ff75b2 */ /* 0x0048a20008000100 */
[----:B------:R4:W3:Y:S02]  /*08a0*/  SYNCS.EXCH.64 URZ, [UR8+0x68], UR12 ;  /* 0x0000680c08ff75b2 */ /* 0x0008e40008000100 */
[----:B----4-:R-:W-:Y:S01]  /*08b0*/  NOP ;  /* 0x0000000000007918 */ /* 0x010fe20000000000 */
.L_x_11:
[----:B------:R-:W4:Y:S01]  /*08c0*/  SHFL.IDX PT, R0, R106, RZ, 0x1f ;  /* 0x00001fff6a007589 */ /* 0x000f2200000e0000 */
[----:B------:R-:W-:Y:S01]  /*08d0*/  NOP ;  /* 0x0000000000007918 */ /* 0x000fe20000000000 */
[----:B----4-:R-:W-:-:S13]  /*08e0*/  ISETP.NE.AND P0, PT, R0, 0x4, PT ;  /* 0x000000040000780c */ /* 0x010fda0003f05270 */
[----:B------:R-:W-:Y:S05]  /*08f0*/  @P0 BRA `(.L_x_12) ;  /* 0x0000000000480947 */ /* 0x000fea0003800000 */
[----:B--2---:R-:W-:Y:S01]  /*0900*/  UMOV UR9, 0x1e0 ;  /* 0x000001e000097882 */ /* 0x004fe20000000000 */
[----:B---3--:R-:W-:Y:S01]  /*0910*/  UMOV UR8, 0x400 ;  /* 0x0000040000087882 */ /* 0x008fe20000000000 */
[----:B------:R-:W-:Y:S01]  /*0920*/  USEL UR9, UR9, 0x1a0, UP5 ;  /* 0x000001a009097887 */ /* 0x000fe2000a800000 */
        /* <DEDUP_REMOVED lines=10> */
[----:B--2---:R4:W2:Y:S08]  /*09d0*/  SYNCS.EXCH.64 URZ, [UR8+0x70], UR12 ;  /* 0x0000700c08ff75b2 */ /* 0x0048b00008000100 */
[----:B------:R4:W3:Y:S01]  /*09e0*/  SYNCS.EXCH.64 URZ, [UR8+0x80], UR14 ;  /* 0x0000800e08ff75b2 */ /* 0x0008e20008000100 */
[----:B------:R4:W1:Y:S01]  /*09f0*/  SYNCS.EXCH.64 URZ, [UR8+0x78], UR12 ;  /* 0x0000780c08ff75b2 */ /* 0x0008620008000100 */
[----:B------:R4:W1:Y:S02]  /*0a00*/  SYNCS.EXCH.64 URZ, [UR8+0x88], UR14 ;  /* 0x0000880e08ff75b2 */ /* 0x0008640008000100 */
[----:B----4-:R-:W-:Y:S01]  /*0a10*/  NOP ;  /* 0x0000000000007918 */ /* 0x010fe20000000000 */
.L_x_12:
[----:B------:R-:W4:Y:S01]  /*0a20*/  SHFL.IDX PT, R0, R106, RZ, 0x1f ;  /* 0x00001fff6a007589 */ /* 0x000f2200000e0000 */
[----:B------:R-:W-:Y:S01]  /*0a30*/  NOP ;  /* 0x0000000000007918 */ /* 0x000fe20000000000 */
[----:B----4-:R-:W-:-:S13]  /*0a40*/  ISETP.NE.AND P0, PT, R0, 0x5, PT ;  /* 0x000000050000780c */ /* 0x010fda0003f05270 */
[----:B------:R-:W-:Y:S05]  /*0a50*/  @P0 BRA `(.L_x_13) ;  /* 0x0000000000540947 */ /* 0x000fea0003800000 */
[----:B--2---:R-:W-:Y:S01]  /*0a60*/  UMOV UR9, 0x400 ;  /* 0x0000040000097882 */ /* 0x004fe20000000000 */
        /* <DEDUP_REMOVED lines=14> */
[----:B------:R4:W1:Y:S01]  /*0b50*/  SYNCS.EXCH.64 URZ, [UR9+0xb8], UR14 ;  /* 0x0000b80e09ff75b2 */ /* 0x0008620008000100 */
[----:B------:R4:W1:Y:S01]  /*0b60*/  SYNCS.EXCH.64 URZ, [UR9+0xa0], UR12 ;  /* 0x0000a00c09ff75b2 */ /* 0x0008620008000100 */
[----:B------:R4:W1:Y:S01]  /*0b70*/  SYNCS.EXCH.64 URZ, [UR9+0xc0], UR14 ;  /* 0x0000c00e09ff75b2 */ /* 0x0008620008000100 */
[----:B------:R4:W1:Y:S01]  /*0b80*/  SYNCS.EXCH.64 URZ, [UR9+0xa8], UR12 ;  /* 0x0000a80c09ff75b2 */ /* 0x0008620008000100 */
[----:B------:R4:W1:Y:S02]  /*0b90*/  SYNCS.EXCH.64 URZ, [UR9+0xc8], UR14 ;  /* 0x0000c80e09ff75b2 */ /* 0x0008640008000100 */
[----:B----4-:R-:W-:Y:S01]  /*0ba0*/  NOP ;  /* 0x0000000000007918 */ /* 0x010fe20000000000 */
.L_x_13:
[----:B------:R-:W4:Y:S01]  /*0bb0*/  SHFL.IDX PT, R0, R106, RZ, 0x1f ;  /* 0x00001fff6a007589 */ /* 0x000f2200000e0000 */
[----:B------:R-:W-:Y:S01]  /*0bc0*/  ISETP.NE.OR P1, PT, RZ, UR10, !P1 ;  /* 0x0000000aff007c0c */ /* 0x000fe2000cf25670 */
        /* <DEDUP_REMOVED lines=12> */
[----:B------:R4:W3:Y:S01]  /*0c90*/  SYNCS.EXCH.64 URZ, [UR8+0xe0], UR12 ;  /* 0x0000e00c08ff75b2 */ /* 0x0008e20008000100 */
[----:B------:R4:W1:Y:S01]  /*0ca0*/  SYNCS.EXCH.64 URZ, [UR8+0xd8], UR12 ;  /* 0x0000d80c08ff75b2 */ /* 0x0008620008000100 */
[----:B------:R4:W1:Y:S02]  /*0cb0*/  SYNCS.EXCH.64 URZ, [UR8+0xe8], UR12 ;  /* 0x0000e80c08ff75b2 */ /* 0x0008640008000100 */
[----:B----4-:R-:W-:Y:S01]  /*0cc0*/  NOP ;  /* 0x0000000000007918 */ /* 0x010fe20000000000 */
.L_x_14:
[----:B------:R-:W-:Y:S01]  /*0cd0*/  VOTEU.ALL UP1, P1 ;  /* 0x0000000000ff7886 */ /* 0x000fe20000820000 */
[----:B---3--:R-:W3:Y:S01]  /*0ce0*/  LDCU UR8, c[0x0][0x36c] ;  /* 0x00006d80ff0877ac */ /* 0x008ee20008000800 */
[----:B------:R-:W-:Y:S01]  /*0cf0*/  NOP ;  /* 0x0000000000007918 */ /* 0x000fe20000000000 */
[----:B------:R-:W-:Y:S01]  /*0d00*/  LOP3.LUT R10, R103, 0x1f, RZ, 0xc0, !PT ;  /* 0x0000001f670a7812 */ /* 0x000fe200078ec0ff */
[----:B--2---:R-:W-:Y:S01]  /*0d10*/  UMOV UR12, 0x20 ;  /* 0x00000020000c7882 */ /* 0x004fe20000000000 */
[----:B------:R-:W-:Y:S01]  /*0d20*/  @!UP1 UMOV UR6, 0x400 ;  /* 0x0000040000069882 */ /* 0x000fe20000000000 */
[----:B------:R-:W-:-:S04]  /*0d30*/  @!UP1 UIADD3 UR12, UPT, UPT, -UR12, 0x100000, URZ ;  /* 0x001000000c0c9890 */ /* 0x000fc8000fffe1ff */
[----:B------:R-:W-:Y:S02]  /*0d40*/  @!UP1 USHF.L.U32 UR13, UR12, 0xb, URZ ;  /* 0x0000000b0c0d9899 */ /* 0x000fe400080006ff */
[----:B------:R-:W-:Y:S02]  /*0d50*/  @!UP1 USHF.L.U32 UR12, UR12, 0x1, URZ ;  /* 0x000000010c0c9899 */ /* 0x000fe400080006ff */
[----:B------:R-:W-:Y:S01]  /*0d60*/  @!UP1 ULEA UR6, UR37, UR6, 0x18 ;  /* 0x0000000625069291 */ /* 0x000fe2000f8ec0ff */
[----:B------:R-:W-:Y:S01]  /*0d70*/  VOTEU.ALL UP1, P1 ;  /* 0x0000000000ff7886 */ /* 0x000fe20000820000 */
[----:B------:R-:W-:Y:S01]  /*0d80*/  UISETP.NE.AND UP4, UPT, UR10, URZ, UPT ;  /* 0x000000ff0a00728c */ /* 0x000fe2000bf85270 */
[----:B------:R-:W2:Y:S09]  /*0d90*/  FENCE.VIEW.ASYNC.S ;  /* 0x00000000000073c6 */ /* 0x000eb20000000000 */
[----:B--2---:R2:W4:Y:S01]  /*0da0*/  @!UP1 SYNCS.EXCH.64 URZ, [UR6+0xf0], UR12 ;  /* 0x0000f00c06ff95b2 */ /* 0x0045220008000100 */
[----:B---3--:R-:W-:-:S09]  /*0db0*/  UISETP.EQ.U32.AND UP1, UPT, UR8, 0x1, UPT ;  /* 0x000000010800788c */ /* 0x008fd2000bf22070 */
[----:B------:R-:W-:Y:S05]  /*0dc0*/  BRA.U !UP1, `(.L_x_15) ;  /* 0x0000000109087547 */ /* 0x000fea000b800000 */
[----:B-1--4-:R-:W-:Y:S01]  /*0dd0*/  UCGABAR_ARV ;  /* 0x00000000000079c7 */ /* 0x012fe20008000000 */
[----:B------:R-:W-:Y:S05]  /*0de0*/  BRA `(.L_x_16) ;  /* 0x0000000000047947 */ /* 0x000fea0003800000 */
.L_x_15:
[----:B-1--4-:R-:W-:Y:S01]  /*0df0*/  NOP ;  /* 0x0000000000007918 */ /* 0x012fe20000000000 */
.L_x_16:
[----:B------:R-:W1:Y:S01]  /*0e00*/  S2R R94, SR_CTAID.Y ;  /* 0x00000000005e7919 */ /* 0x000e620000002600 */
[----:B------:R-:W-:-:S05]  /*0e10*/  CS2R.32 R93, SR_CgaSize ;  /* 0x00000000005d7805 */ /* 0x000fca0000008a00 */
[----:B------:R-:W-:-:S05]  /*0e20*/  IMAD R93, R93, -0xa0, RZ ;  /* 0xffffff605d5d7824 */ /* 0x000fca00078e02ff */
[----:B--2---:R-:W-:-:S14]  /*0e30*/  R2UR UR6, R93 ;  /* 0x000000005d0672ca */ /* 0x004fdc00000e0000 */
[----:B------:R-:W2:Y:S01]  /*0e40*/  LDCU UR6, c[0x0][UR6+0x2b4] ;  /* 0x00005680060677ac */ /* 0x000ea20008000800 */
[----:B------:R-:W-:-:S05]  /*0e50*/  CS2R.32 R0, SR_CgaSize ;  /* 0x0000000000007805 */ /* 0x000fca0000008a00 */
[----:B------:R-:W-:-:S06]  /*0e60*/  IMAD R0, R0, -0xa0, RZ ;  /* 0xffffff6000007824 */ /* 0x000fcc00078e02ff */
[----:B------:R-:W3:Y:S01]  /*0e70*/  LDC R0, c[0x0][R0+0x2a4] ;  /* 0x0000a90000007b82 */ /* 0x000ee20000000800 */
[----:B------:R-:W-:Y:S01]  /*0e80*/  PRMT R8, RZ, 0x7610, R8 ;  /* 0x00007610ff087816 */ /* 0x000fe20000000008 */
[----:B------:R-:W4:Y:S01]  /*0e90*/  S2R R11, SR_CTAID.X ;  /* 0x00000000000b7919 */ /* 0x000f220000002500 */
[----:B------:R-:W-:-:S05]  /*0ea0*/  CS2R.32 R93, SR_CgaSize ;  /* 0x00000000005d7805 */ /* 0x000fca0000008a00 */
[----:B------:R-:W-:-:S05]  /*0eb0*/  IMAD R93, R93, -0xa0, RZ ;  /* 0xffffff605d5d7824 */ /* 0x000fca00078e02ff */
[----:B------:R-:W-:-:S14]  /*0ec0*/  R2UR UR8, R93 ;  /* 0x000000005d0872ca */ /* 0x000fdc00000e0000 */
[----:B------:R-:W3:Y:S01]  /*0ed0*/  LDCU UR8, c[0x0][UR8+0x2b0] ;  /* 0x00005600080877ac */ /* 0x000ee20008000800 */
[----:B------:R-:W-:Y:S01]  /*0ee0*/  UISETP.NE.AND UP2, UPT, UR10, 0x2, UPT ;  /* 0x000000020a00788c */ /* 0x000fe2000bf45270 */
[----:B------:R-:W2:Y:S01]  /*0ef0*/  LDC R9, c[0x0][0xb24] ;  /* 0x0002c900ff097b82 */ /* 0x000ea20000000800 */
[----:B------:R-:W-:-:S05]  /*0f00*/  CS2R.32 R2, SR_CgaSize ;  /* 0x0000000000027805 */ /* 0x000fca0000008a00 */
[----:B------:R-:W-:-:S06]  /*0f10*/  IMAD R2, R2, -0xa0, RZ ;  /* 0xffffff6002027824 */ /* 0x000fcc00078e02ff */
[----:B------:R-:W3:Y:S08]  /*0f20*/  LDC R2, c[0x0][R2+0x2a0] ;  /* 0x0000a80002027b82 */ /* 0x000ef00000000800 */
[----:B------:R-:W3:Y:S01]  /*0f30*/  LDC R40, c[0x0][0xb24] ;  /* 0x0002c900ff287b82 */ /* 0x000ee20000000800 */
[----:B-1----:R-:W-:-:S07]  /*0f40*/  I2FP.F32.U32 R3, R94 ;  /* 0x0000005e00037245 */ /* 0x002fce0000201000 */
[----:B------:R-:W1:Y:S01]  /*0f50*/  S2UR UR36, SR_CTAID.Z ;  /* 0x00000000002479c3 */ /* 0x000e620000002700 */
[----:B--2---:R-:W-:Y:S01]  /*0f60*/  ISETP.GE.AND P0, PT, R9, 0x1, PT ;  /* 0x000000010900780c */ /* 0x004fe20003f06270 */
[----:B----4-:R-:W-:Y:S01]  /*0f70*/  IMAD.MOV.U32 R93, RZ, RZ, R11 ;  /* 0x000000ffff5d7224 */ /* 0x010fe200078e000b */
[----:B------:R-:W-:Y:S01]  /*0f80*/  I2FP.F32.U32 R4, R11 ;  /* 0x0000000b00047245 */ /* 0x000fe20000201000 */
[----:B------:R-:W-:Y:S01]  /*0f90*/  FMUL R3, R3, UR6 ;  /* 0x0000000603037c20 */ /* 0x000fe20008400000 */
[----:B------:R-:W2:Y:S03]  /*0fa0*/  LDCU UR6, c[0x0][0xb30] ;  /* 0x00016600ff0677ac */ /* 0x000ea60008000800 */
[----:B---3--:R-:W-:Y:S01]  /*0fb0*/  FMUL R4, R4, UR8 ;  /* 0x0000000804047c20 */ /* 0x008fe20008400000 */
[----:B------:R-:W3:Y:S08]  /*0fc0*/  F2I.U32.TRUNC.NTZ R81, R3 ;  /* 0x0000000300517305 */ /* 0x000ef0000020f000 */
[----:B------:R-:W4:Y:S01]  /*0fd0*/  F2I.U32.TRUNC.NTZ R92, R4 ;  /* 0x00000004005c7305 */ /* 0x000f22000020f000 */
[----:B--2---:R-:W-:Y:S01]  /*0fe0*/  UISETP.NE.AND UP3, UPT, UR6, 0x1, UPT ;  /* 0x000000010600788c */ /* 0x004fe2000bf65270 */
[----:B---3--:R-:W-:-:S05]  /*0ff0*/  IADD3 R81, PT, PT, -R81, RZ, RZ ;  /* 0x000000ff51517210 */ /* 0x008fca0007ffe1ff */
[----:B------:R-:W-:Y:S01]  /*1000*/  IMAD R81, R0, R81, R94 ;  /* 0x0000005100517224 */ /* 0x000fe200078e025e */
[----:B------:R-:W-:Y:S01]  /*1010*/  PRMT R0, RZ, 0x7610, R0 ;  /* 0x00007610ff007816 */ /* 0x000fe20000000000 */
[----:B----4-:R-:W-:-:S04]  /*1020*/  IMAD.MOV R92, RZ, RZ, -R92 ;  /* 0x000000ffff5c7224 */ /* 0x010fc800078e0a5c */
[----:B------:R-:W-:Y:S01]  /*1030*/  IMAD R92, R2, R92, R11 ;  /* 0x0000005c025c7224 */ /* 0x000fe200078e020b */
[----:B-1----:R-:W-:Y:S06]  /*1040*/  BRA.U UP4, `(.L_x_17) ;  /* 0x0000000104247547 */ /* 0x002fec000b800000 */
[----:B------:R-:W-:Y:S01]  /*1050*/  ISETP.NE.AND P1, PT, R81, RZ, PT ;  /* 0x000000ff5100720c */ /* 0x000fe20003f25270 */
[----:B------:R-:W-:Y:S01]  /*1060*/  IMAD.MOV.U32 R0, RZ, RZ, 0x3 ;  /* 0x00000003ff007424 */ /* 0x000fe200078e00ff */
[C---:B------:R-:W-:Y:S02]  /*1070*/  LOP3.LUT R3, R92.reuse, 0xfffffffe, RZ, 0xc0, !PT ;  /* 0xfffffffe5c037812 */ /* 0x040fe400078ec0ff */
[----:B------:R-:W-:Y:S02]  /*1080*/  ISETP.LT.U32.OR P1, PT, R92, 0x2, !P1 ;  /* 0x000000025c00780c */ /* 0x000fe40004f21470 */
[----:B------:R-:W-:Y:S02]  /*1090*/  SHF.L.U32 R0, R0, R3, RZ ;  /* 0x0000000300007219 */ /* 0x000fe400000006ff */
[----:B------:R-:W-:Y:S02]  /*10a0*/  SEL R5, RZ, 0x1, !P1 ;  /* 0x00000001ff057807 */ /* 0x000fe40004800000 */
[----:B------:R-:W-:-:S05]  /*10b0*/  SEL R2, RZ, 0x2, !P1 ;  /* 0x00000002ff027807 */ /* 0x000fca0004800000 */
[----:B------:R-:W-:-:S05]  /*10c0*/  IMAD.IADD R2, R5, 0x1, R2 ;  /* 0x0000000105027824 */ /* 0x000fca00078e0202 */
[----:B------:R-:W-:Y:S02]  /*10d0*/  PRMT R8, R2, 0x7610, R8 ;  /* 0x0000761002087816 */ /* 0x000fe40000000008 */
.L_x_17:
[----:B------:R-:W-:Y:S05]  /*10e0*/  @!P0 BRA `(.L_x_18) ;  /* 0x0000000000b88947 */ /* 0x000fea0003800000 */
[----:B------:R-:W1:Y:S01]  /*10f0*/  LDC.64 R4, c[0x0][0xb18] ;  /* 0x0002c600ff047b82 */ /* 0x000e620000000a00 */
[----:B------:R-:W-:-:S07]  /*1100*/  ISETP.NE.AND P0, PT, R9, 0x1, PT ;  /* 0x000000010900780c */ /* 0x000fce0003f05270 */
[----:B------:R-:W2:Y:S08]  /*1110*/  LDC R14, c[0x0][0xb0c] ;  /* 0x0002c300ff0e7b82 */ /* 0x000eb00000000800 */
[----:B------:R-:W3:Y:S08]  /*1120*/  LDC R13, c[0x0][0x370] ;  /* 0x0000dc00ff0d7b82 */ /* 0x000ef00000000800 */
[----:B------:R-:W4:Y:S01]  /*1130*/  LDC R16, c[0x0][0x374] ;  /* 0x0000dd00ff107b82 */ /* 0x000f220000000800 */
[----:B-1----:R-:W-:-:S07]  /*1140*/  ISETP.NE.AND P1, PT, R4, 0x1, PT ;  /* 0x000000010400780c */ /* 0x002fce0003f25270 */
[----:B------:R-:W3:Y:S01]  /*1150*/  LDC.64 R6, c[0x0][0xb10] ;  /* 0x0002c400ff067b82 */ /* 0x000ee20000000a00 */
[----:B--2---:R-:W-:-:S07]  /*1160*/  ISETP.NE.AND P2, PT, R14, 0x1, PT ;  /* 0x000000010e00780c */ /* 0x004fce0003f45270 */
[----:B------:R-:W1:Y:S08]  /*1170*/  LDC R12, c[0x0][0xb20] ;  /* 0x0002c800ff0c7b82 */ /* 0x000e700000000800 */
[----:B------:R-:W2:Y:S01]  /*1180*/  LDC.64 R2, c[0x0][0xb28] ;  /* 0x0002ca00ff027b82 */ /* 0x000ea20000000a00 */
[----:B----4-:R-:W-:-:S04]  /*1190*/  IMAD.HI.U32 R15, R16, R5, RZ ;  /* 0x00000005100f7227 */ /* 0x010fc800078e00ff */
[----:B------:R-:W-:-:S04]  /*11a0*/  IMAD.HI.U32 R5, R94, R5, RZ ;  /* 0x000000055e057227 */ /* 0x000fc800078e00ff */
[----:B---3--:R-:W-:-:S04]  /*11b0*/  IMAD.HI.U32 R18, R13, R6, RZ ;  /* 0x000000060d127227 */ /* 0x008fc800078e00ff */
[C---:B------:R-:W-:Y:S01]  /*11c0*/  IMAD.HI.U32 R20, R11.reuse, R6, RZ ;  /* 0x000000060b147227 */ /* 0x040fe200078e00ff */
[-C--:B------:R-:W-:Y:S02]  /*11d0*/  @P2 SHF.R.U32.HI R13, RZ, R7.reuse, R18 ;  /* 0x00000007ff0d2219 */ /* 0x080fe40000011612 */
[-C--:B-1----:R-:W-:Y:S02]  /*11e0*/  @P1 SHF.R.U32.HI R16, RZ, R12.reuse, R15 ;  /* 0x0000000cff101219 */ /* 0x082fe4000001160f */
[----:B------:R-:W-:Y:S02]  /*11f0*/  SHF.R.U32.HI R5, RZ, R12, R5 ;  /* 0x0000000cff057219 */ /* 0x000fe40000011605 */
[----:B------:R-:W-:Y:S02]  /*1200*/  SHF.R.U32.HI R20, RZ, R7, R20 ;  /* 0x00000007ff147219 */ /* 0x000fe40000011614 */
[----:B------:R-:W-:Y:S01]  /*1210*/  SEL R5, R94, R5, !P1 ;  /* 0x000000055e057207 */ /* 0x000fe20004800000 */
[----:B--2---:R-:W-:Y:S01]  /*1220*/  IMAD.HI.U32 R18, R16, R2, RZ ;  /* 0x0000000210127227 */ /* 0x004fe200078e00ff */
[----:B------:R-:W-:-:S02]  /*1230*/  SEL R93, R11, R20, !P2 ;  /* 0x000000140b5d7207 */ /* 0x000fc40005000000 */
[----:B------:R-:W-:Y:S01]  /*1240*/  IADD3 R7, PT, PT, -R5, RZ, RZ ;  /* 0x000000ff05077210 */ /* 0x000fe20007ffe1ff */
[----:B------:R-:W-:Y:S01]  /*1250*/  IMAD.HI.U32 R6, R13, R2, RZ ;  /* 0x000000020d067227 */ /* 0x000fe200078e00ff */
[----:B------:R-:W-:-:S03]  /*1260*/  @P0 SHF.R.U32.HI R16, RZ, R3, R18 ;  /* 0x00000003ff100219 */ /* 0x000fc60000011612 */
[----:B------:R-:W-:Y:S01]  /*1270*/  IMAD R7, R4, R7, R94 ;  /* 0x0000000704077224 */ /* 0x000fe200078e025e */
[----:B------:R-:W-:Y:S01]  /*1280*/  @P0 SHF.R.U32.HI R13, RZ, R3, R6 ;  /* 0x00000003ff0d0219 */ /* 0x000fe20000011606 */
[----:B------:R-:W-:-:S04]  /*1290*/  IMAD R16, R16, R9, RZ ;  /* 0x0000000910107224 */ /* 0x000fc800078e02ff */
[----:B------:R-:W-:Y:S01]  /*12a0*/  IMAD R6, R13, R9, RZ ;  /* 0x000000090d067224 */ /* 0x000fe200078e02ff */
[----:B------:R-:W-:-:S04]  /*12b0*/  ISETP.GE.AND P1, PT, R5, R16, PT ;  /* 0x000000100500720c */ /* 0x000fc80003f26270 */
[----:B------:R-:W-:Y:S01]  /*12c0*/  ISETP.GE.OR P1, PT, R93, R6, P1 ;  /* 0x000000065d00720c */ /* 0x000fe20000f26670 */
[----:B------:R-:W-:-:S05]  /*12d0*/  IMAD.HI.U32 R6, R5, R2, RZ ;  /* 0x0000000205067227 */ /* 0x000fca00078e00ff */
[----:B------:R-:W-:-:S04]  /*12e0*/  SHF.R.U32.HI R6, RZ, R3, R6 ;  /* 0x00000003ff067219 */ /* 0x000fc80000011606 */
[----:B------:R-:W-:-:S03]  /*12f0*/  SEL R6, R5, R6, !P0 ;  /* 0x0000000605067207 */ /* 0x000fc60004000000 */
[----:B------:R-:W-:Y:S01]  /*1300*/  @!P1 IMAD.HI.U32 R12, R93, R2, RZ ;  /* 0x000000025d0c9227 */ /* 0x000fe200078e00ff */
[----:B------:R-:W-:-:S04]  /*1310*/  IADD3 R2, PT, PT, -R6, RZ, RZ ;  /* 0x000000ff06027210 */ /* 0x000fc80007ffe1ff */
[----:B------:R-:W-:Y:S01]  /*1320*/  @!P1 SHF.R.U32.HI R12, RZ, R3, R12 ;  /* 0x00000003ff0c9219 */ /* 0x000fe2000001160c */
[----:B------:R-:W-:-:S03]  /*1330*/  IMAD R2, R9, R2, R5 ;  /* 0x0000000209027224 */ /* 0x000fc600078e0205 */
[----:B------:R-:W-:-:S05]  /*1340*/  @!P1 SEL R3, R93, R12, !P0 ;  /* 0x0000000c5d039207 */ /* 0x000fca0004000000 */
[--C-:B------:R-:W-:Y:S02]  /*1350*/  @!P1 IMAD.IADD R6, R6, 0x1, -R3.reuse ;  /* 0x0000000106069824 */ /* 0x100fe400078e0a03 */
[----:B------:R-:W-:Y:S01]  /*1360*/  @!P1 IMAD R3, R2, R13, R3 ;  /* 0x0000000d02039224 */ /* 0x000fe200078e0203 */
[----:B------:R-:W-:Y:S01]  /*1370*/  IADD3 R2, PT, PT, -R93, RZ, RZ ;  /* 0x000000ff5d027210 */ /* 0x000fe20007ffe1ff */
[----:B------:R-:W-:Y:S02]  /*1380*/  @!P1 IMAD R5, R6, R9, R93 ;  /* 0x0000000906059224 */ /* 0x000fe400078e025d */
[----:B------:R-:W-:Y:S02]  /*1390*/  @!P1 IMAD.MOV.U32 R93, RZ, RZ, R3 ;  /* 0x000000ffff5d9224 */ /* 0x000fe400078e0003 */
[----:B------:R-:W-:Y:S02]  /*13a0*/  IMAD R2, R14, R2, R11 ;  /* 0x000000020e027224 */ /* 0x000fe400078e020b */
[----:B------:R-:W-:-:S02]  /*13b0*/  IMAD R94, R5, R4, R7 ;  /* 0x00000004055e7224 */ /* 0x000fc400078e0207 */
[----:B------:R-:W-:Y:S02]  /*13c0*/  IMAD R93, R93, R14, R2 ;  /* 0x0000000e5d5d7224 */ /* 0x000fe400078e0202 */
.L_x_18:
[----:B------:R-:W-:Y:S05]  /*13d0*/  BRA.U UP3, `(.L_x_19) ;  /* 0x0000000103407547 */ /* 0x000fea000b800000 */
[----:B------:R-:W1:Y:S08]  /*13e0*/  LDC.64 R4, c[0x0][0xb10] ;  /* 0x0002c400ff047b82 */ /* 0x000e700000000a00 */
[----:B------:R-:W2:Y:S08]  /*13f0*/  LDC.64 R2, c[0x0][0xb18] ;  /* 0x0002c600ff027b82 */ /* 0x000eb00000000a00 */
[----:B------:R-:W3:Y:S08]  /*1400*/  LDC R6, c[0x0][0xb20] ;  /* 0x0002c800ff067b82 */ /* 0x000ef00000000800 */
[----:B------:R-:W4:Y:S01]  /*1410*/  LDC R12, c[0x0][0xb0c] ;  /* 0x0002c300ff0c7b82 */ /* 0x000f220000000800 */
[----:B-1----:R-:W-:-:S05]  /*1420*/  IMAD.HI.U32 R4, R93, R4, RZ ;  /* 0x000000045d047227 */ /* 0x002fca00078e00ff */
[----:B------:R-:W-:Y:S01]  /*1430*/  SHF.R.U32.HI R4, RZ, R5, R4 ;  /* 0x00000005ff047219 */ /* 0x000fe20000011604 */
[----:B--2---:R-:W-:Y:S01]  /*1440*/  IMAD.HI.U32 R3, R94, R3, RZ ;  /* 0x000000035e037227 */ /* 0x004fe200078e00ff */
[----:B------:R-:W-:-:S04]  /*1450*/  ISETP.NE.AND P0, PT, R2, 0x1, PT ;  /* 0x000000010200780c */ /* 0x000fc80003f05270 */
[----:B---3--:R-:W-:-:S04]  /*1460*/  SHF.R.U32.HI R3, RZ, R6, R3 ;  /* 0x00000006ff037219 */ /* 0x008fc80000011603 */
[----:B------:R-:W-:Y:S02]  /*1470*/  SEL R3, R94, R3, !P0 ;  /* 0x000000035e037207 */ /* 0x000fe40004000000 */
[----:B----4-:R-:W-:-:S04]  /*1480*/  ISETP.NE.AND P1, PT, R12, 0x1, PT ;  /* 0x000000010c00780c */ /* 0x010fc80003f25270 */
[----:B------:R-:W-:-:S05]  /*1490*/  SEL R6, R93, R4, !P1 ;  /* 0x000000045d067207 */ /* 0x000fca0004800000 */
[----:B------:R-:W-:Y:S02]  /*14a0*/  IMAD.IADD R4, R3, 0x1, -R6 ;  /* 0x0000000103047824 */ /* 0x000fe400078e0a06 */
[----:B------:R-:W-:Y:S02]  /*14b0*/  IMAD.IADD R3, R6, 0x1, -R3 ;  /* 0x0000000106037824 */ /* 0x000fe400078e0a03 */
[----:B------:R-:W-:Y:S02]  /*14c0*/  IMAD R93, R4, R12, R93 ;  /* 0x0000000c045d7224 */ /* 0x000fe400078e025d */
[----:B------:R-:W-:Y:S02]  /*14d0*/  IMAD R94, R3, R2, R94 ;  /* 0x00000002035e7224 */ /* 0x000fe400078e025e */
.L_x_19:
[----:B------:R-:W-:Y:S05]  /*14e0*/  BRA.U !UP1, `(.L_x_20) ;  /* 0x00000001090c7547 */ /* 0x000fea000b800000 */
[----:B------:R-:W-:Y:S01]  /*14f0*/  UCGABAR_WAIT ;  /* 0x0000000000007dc7 */ /* 0x000fe20008000000 */
[----:B------:R-:W-:Y:S01]  /*1500*/  CCTL.IVALL ;  /* 0x00000000ff00798f */ /* 0x000fe20002000000 */
[----:B------:R-:W-:Y:S05]  /*1510*/  BRA `(.L_x_21) ;  /* 0x0000000000047947 */ /* 0x000fea0003800000 */
.L_x_20:
[----:B------:R-:W-:Y:S06]  /*1520*/  BAR.SYNC.DEFER_BLOCKING 0x0 ;  /* 0x0000000000007b1d */ /* 0x000fec0000010000 */
.L_x_21:
[----:B------:R-:W-:Y:S05]  /*1530*/  BRA.U UP2, `(.L_x_22) ;  /* 0x0000001102d87547 */ /* 0x000fea000b800000 */
[----:B------:R-:W1:Y:S01]  /*1540*/  LDCU UR15, c[0x0][0x38c] ;  /* 0x00007180ff0f77ac */ /* 0x000e620008000800 */
[----:B------:R-:W2:Y:S01]  /*1550*/  LDC R9, c[0x0][0x370] ;  /* 0x0000dc00ff097b82 */ /* 0x000ea20000000800 */
[C---:B------:R-:W-:Y:S01]  /*1560*/  IMAD.SHL.U32 R17, R11.reuse, 0x20, RZ ;  /* 0x000000200b117824 */ /* 0x040fe200078e00ff */
[----:B------:R-:W-:Y:S01]  /*1570*/  PLOP3.LUT P1, PT, PT, PT, UP5, 0x80, 0x8 ;  /* 0x000000000008781c */ /* 0x000fe20003f2f058 */
[----:B------:R-:W-:Y:S01]  /*1580*/  UISETP.NE.AND UP1, UPT, UR10, URZ, UPT ;  /* 0x000000ff0a00728c */ /* 0x000fe2000bf25270 */
[----:B------:R-:W-:Y:S01]  /*1590*/  ISETP.NE.AND P4, PT, R10, RZ, P5 ;  /* 0x000000ff0a00720c */ /* 0x000fe20002f85270 */
[----:B------:R-:W-:Y:S01]  /*15a0*/  IMAD.SHL.U32 R16, R11, 0x40, RZ ;  /* 0x000000400b107824 */ /* 0x000fe200078e00ff */
[----:B------:R-:W-:Y:S01]  /*15b0*/  PLOP3.LUT P1, PT, P1, PT, PT, 0x8, 0x80 ;  /* 0x000000000080781c */ /* 0x000fe20000f2e170 */
[----:B------:R-:W-:Y:S01]  /*15c0*/  IMAD.MOV.U32 R15, RZ, RZ, 0x1 ;  /* 0x00000001ff0f7424 */ /* 0x000fe200078e00ff */
[----:B------:R-:W3:Y:S01]  /*15d0*/  LDC R0, c[0x0][0x374] ;  /* 0x0000dd00ff007b82 */ /* 0x000ee20000000800 */
[----:B------:R-:W-:Y:S01]  /*15e0*/  IMAD.MOV.U32 R14, RZ, RZ, RZ ;  /* 0x000000ffff0e7224 */ /* 0x000fe200078e00ff */
[----:B------:R-:W-:Y:S01]  /*15f0*/  CS2R R12, SRZ ;  /* 0x00000000000c7805 */ /* 0x000fe2000001ff00 */
[----:B------:R-:W-:Y:S01]  /*1600*/  IMAD.MOV.U32 R10, RZ, RZ, 0x1 ;  /* 0x00000001ff0a7424 */ /* 0x000fe200078e00ff */
[----:B------:R-:W-:Y:S01]  /*1610*/  LOP3.LUT R17, R17, 0x20, RZ, 0xc0, !PT ;  /* 0x0000002011117812 */ /* 0x000fe200078ec0ff */
[----:B------:R-:W4:Y:S01]  /*1620*/  LDCU.64 UR24, c[0x0][0x348] ;  /* 0x00006900ff1877ac */ /* 0x000f220008000a00 */
[----:B-1----:R-:W-:-:S02]  /*1630*/  UIADD3 UR4, UPT, UPT, UR15, 0x1f, URZ ;  /* 0x0000001f0f047890 */ /* 0x002fc4000fffe0ff */
[----:B------:R-:W-:Y:S02]  /*1640*/  USEL UR7, UR7, 0x2, UP1 ;  /* 0x0000000207077887 */ /* 0x000fe40008800000 */
[----:B------:R-:W-:Y:S01]  /*1650*/  USHF.R.S32.HI UR22, URZ, 0x1f, UR4 ;  /* 0x0000001fff167899 */ /* 0x000fe20008011404 */
[----:B------:R-:W-:-:S03]  /*1660*/  UMOV UR13, URZ ;  /* 0x000000ff000d7c82 */ /* 0x000fc60008000000 */
[----:B------:R-:W-:Y:S02]  /*1670*/  ULEA.HI UR22, UR22, UR4, URZ, 0x5 ;  /* 0x0000000416167291 */ /* 0x000fe4000f8f28ff */
[----:B------:R-:W-:Y:S02]  /*1680*/  UIADD3 UR4, UPT, UPT, UR15, -0x1, URZ ;  /* 0xffffffff0f047890 */ /* 0x000fe4000fffe0ff */
[----:B------:R-:W-:Y:S02]  /*1690*/  USHF.R.S32.HI UR22, URZ, 0x5, UR22 ;  /* 0x00000005ff167899 */ /* 0x000fe40008011416 */
[----:B------:R-:W-:Y:S02]  /*16a0*/  UISETP.GE.U32.AND UP2, UPT, UR4, -0x3f, UPT ;  /* 0xffffffc10400788c */ /* 0x000fe4000bf46070 */
[----:B------:R-:W-:Y:S02]  /*16b0*/  UISETP.LT.U32.AND UP0, UPT, UR22, 0x5, UPT ;  /* 0x000000051600788c */ /* 0x000fe4000bf01070 */
[----:B------:R-:W-:-:S02]  /*16c0*/  UIADD3 UR15, UPT, UPT, UR15, 0x3e, URZ ;  /* 0x0000003e0f0f7890 */ /* 0x000fc4000fffe0ff */
[----:B------:R-:W-:-:S04]  /*16d0*/  USEL UR21, UR22, 0x5, UP0 ;  /* 0x0000000516157887 */ /* 0x000fc80008000000 */
[----:B------:R-:W-:Y:S02]  /*16e0*/  UIADD3 UR6, UPT, UPT, UR21, -0x1, URZ ;  /* 0xffffffff15067890 */ /* 0x000fe4000fffe0ff */
[----:B------:R-:W-:Y:S02]  /*16f0*/  @UP2 UIADD3 UR6, UPT, UPT, UR21, URZ, URZ ;  /* 0x000000ff15062290 */ /* 0x000fe4000fffe0ff */
[----:B------:R-:W-:Y:S02]  /*1700*/  UIADD3 UR14, UPT, UPT, UR22, -UR21, URZ ;  /* 0x80000015160e7290 */ /* 0x000fe4000fffe0ff */
[----:B------:R-:W-:Y:S02]  /*1710*/  UIADD3 UR5, UPT, UPT, UR6, 0x1, URZ ;  /* 0x0000000106057890 */ /* 0x000fe4000fffe0ff */
[----:B--2-4-:R-:W-:-:S12]  /*1720*/  UIADD3 UR6, UPT, UPT, -UR6, URZ, URZ ;  /* 0x000000ff06067290 */ /* 0x014fd8000fffe1ff */
.L_x_42:
[----:B------:R-:W-:Y:S01]  /*1730*/  UISETP.NE.AND UP0, UPT, UR37, URZ, UPT ;  /* 0x000000ff2500728c */ /* 0x000fe2000bf05270 */
[----:B------:R-:W1:Y:S08]  /*1740*/  S2UR UR37, SR_CgaCtaId ;  /* 0x00000000002579c3 */ /* 0x000e700000008800 */
[----:B------:R-:W-:Y:S05]  /*1750*/  BRA.U UP0, `(.L_x_23) ;  /* 0x0000000100347547 */ /* 0x000fea000b800000 */
[----:B------:R-:W2:Y:S01]  /*1760*/  S2R R2, SR_CgaCtaId ;  /* 0x0000000000027919 */ /* 0x000ea20000008800 */
[----:B------:R-:W-:-:S04]  /*1770*/  MOV R3, 0x400 ;  /* 0x0000040000037802 */ /* 0x000fc80000000f00 */
[----:B--2---:R-:W-:Y:S02]  /*1780*/  LEA R3, R2, R3, 0x18 ;  /* 0x0000000302037211 */ /* 0x004fe400078ec0ff */
[----:B------:R-:W-:-:S03]  /*1790*/  SHF.L.U32 R2, R10, 0x1f, RZ ;  /* 0x0000001f0a027819 */ /* 0x000fc600000006ff */
[----:B------:R-:W-:-:S04]  /*17a0*/  IMAD R3, R12, 0x8, R3 ;  /* 0x000000080c037824 */ /* 0x000fc800078e0203 */
[----:B------:R-:W2:Y:S02]  /*17b0*/  SYNCS.PHASECHK.TRANS64.TRYWAIT P0, [R3+URZ+0xe0], R2 ;  /* 0x0000e002030075a7 */ /* 0x000ea400080011ff */
[----:B--2---:R-:W-:Y:S05]  /*17c0*/  @!P0 BRA `(.L_x_24) ;  /* 0x0000005000048947 */ /* 0x004fea0003800000 */
.L_x_114:
[----:B------:R-:W-:Y:S01]  /*17d0*/  VIADD R12, R12, 0x1 ;  /* 0x000000010c0c7836 */ /* 0x000fe20000000000 */
[----:B------:R2:W-:Y:S04]  /*17e0*/  SYNCS.ARRIVE.TRANS64.A1T0 RZ, [R3+URZ+0xd0], RZ ;  /* 0x0000d0ff03ff79a7 */ /* 0x0005e800081000ff */
[----:B------:R-:W-:-:S04]  /*17f0*/  ISETP.NE.AND P0, PT, R12, 0x2, PT ;  /* 0x000000020c00780c */ /* 0x000fc80003f05270 */
[----:B------:R-:W-:Y:S02]  /*1800*/  SEL R12, R12, RZ, P0 ;  /* 0x000000ff0c0c7207 */ /* 0x000fe40000000000 */
[----:B--2---:R-:W-:-:S04]  /*1810*/  SEL R3, RZ, 0x1, P0 ;  /* 0x00000001ff037807 */ /* 0x004fc80000000000 */
[----:B------:R-:W-:-:S07]  /*1820*/  LOP3.LUT R10, R10, R3, RZ, 0x3c, !PT ;  /* 0x000000030a0a7212 */ /* 0x000fce00078e3cff */
.L_x_23:
[----:B------:R-:W-:Y:S01]  /*1830*/  UMOV UR4, 0x400 ;  /* 0x0000040000047882 */ /* 0x000fe20000000000 */
[----:B------:R-:W-:Y:S01]  /*1840*/  LEA.HI R3, R93, R93, RZ, 0x1 ;  /* 0x0000005d5d037211 */ /* 0x000fe200078f08ff */
[----:B-1----:R-:W-:Y:S01]  /*1850*/  ULEA UR4, UR37, UR4, 0x18 ;  /* 0x0000000425047291 */ /* 0x002fe2000f8ec0ff */
[----:B------:R-:W-:Y:S01]  /*1860*/  SHF.L.U32 R2, R15, 0x1f, RZ ;  /* 0x0000001f0f027819 */ /* 0x000fe200000006ff */
[----:B------:R-:W-:Y:S01]  /*1870*/  UISETP.GE.U32.AND UP0, UPT, UR15, 0x3f, UPT ;  /* 0x0000003f0f00788c */ /* 0x000fe2000bf06070 */
[----:B------:R-:W-:Y:S01]  /*1880*/  R2UR UR35, R16 ;  /* 0x00000000102372ca */ /* 0x000fe200000e0000 */
[----:B------:R-:W-:Y:S01]  /*1890*/  ULEA UR8, UR13, UR4, 0x3 ;  /* 0x000000040d087291 */ /* 0x000fe2000f8e18ff */
[----:B------:R-:W-:Y:S01]  /*18a0*/  IMAD.SHL.U32 R3, R3, 0x40, RZ ;  /* 0x0000004003037824 */ /* 0x000fe200078e00ff */
[----:B------:R-:W-:Y:S01]  /*18b0*/  R2UR UR11, R17 ;  /* 0x00000000110b72ca */ /* 0x000fe200000e0000 */
[----:B------:R-:W-:-:S03]  /*18c0*/  UMOV UR23, URZ ;  /* 0x000000ff00177c82 */ /* 0x000fc60008000000 */
[----:B------:R-:W-:-:S03]  /*18d0*/  LOP3.LUT R3, R3, 0xffffff80, RZ, 0xc0, !PT ;  /* 0xffffff8003037812 */ /* 0x000fc600078ec0ff */
[----:B------:R1:W2:Y:S01]  /*18e0*/  SYNCS.PHASECHK.TRANS64.TRYWAIT P0, [UR8+0x28], R2 ;  /* 0x00002802ff0075a7 */ /* 0x0002a20008001108 */
[----:B------:R-:W-:Y:S02]  /*18f0*/  R2UR UR9, R3 ;  /* 0x00000000030972ca */ /* 0x000fe400000e0000 */
[----:B------:R-:W-:-:S11]  /*1900*/  R2UR UR8, R94 ;  /* 0x000000005e0872ca */ /* 0x000fd600000e0000 */
[----:B------:R-:W-:Y:S02]  /*1910*/  ULOP3.LUT UR35, UR9, 0x40, UR35, 0xf8, !UPT ;  /* 0x0000004009237892 */ /* 0x000fe4000f8ef823 */
[----:B------:R-:W-:Y:S01]  /*1920*/  ULEA UR11, UR8, UR11, 0x6 ;  /* 0x0000000b080b7291 */ /* 0x000fe2000f8e30ff */
[----:B------:R-:W-:Y:S11]  /*1930*/  BRA.U !UP0, `(.L_x_25) ;  /* 0x0000000108c07547 */ /* 0x000ff6000b800000 */
[----:B------:R-:W-:Y:S01]  /*1940*/  UMOV UR16, UR6 ;  /* 0x0000000600107c82 */ /* 0x000fe20008000000 */
[----:B------:R-:W-:Y:S01]  /*1950*/  UMOV UR17, UR13 ;  /* 0x0000000d00117c82 */ /* 0x000fe20008000000 */
[----:B------:R-:W-:-:S05]  /*1960*/  UMOV UR34, URZ ;  /* 0x000000ff00227c82 */ /* 0x000fca0008000000 */
.L_x_31:
[----:B------:R-:W-:Y:S01]  /*1970*/  ULEA UR33, UR17, UR4, 0x3 ;  /* 0x0000000411217291 */ /* 0x000fe2000f8e18ff */
[----:B------:R-:W-:Y:S01]  /*1980*/  @P5 MOV R3, 0x1800 ;  /* 0x0000180000035802 */ /* 0x000fe20000000f00 */
[----:B-12-4-:R-:W-:Y:S10]  /*1990*/  @P0 BRA `(.L_x_26) ;  /* 0x00000000000c0947 */ /* 0x016ff40003800000 */
[----:B------:R-:W-:-:S04]  /*19a0*/  SHF.L.U32 R5, R15, 0x1f, RZ ;  /* 0x0000001f0f057819 */ /* 0x000fc800000006ff */
[----:B------:R-:W2:Y:S02]  /*19b0*/  SYNCS.PHASECHK.TRANS64.TRYWAIT P0, [UR33+0x28], R5 ;  /* 0x00002805ff0075a7 */ /* 0x000ea40008001121 */
[----:B--2---:R-:W-:Y:S05]  /*19c0*/  @!P0 BRA `(.L_x_27) ;  /* 0x0000004c00988947 */ /* 0x004fea0003800000 */
.L_x_26:
[----:B------:R2:W-:Y:S01]  /*19d0*/  @P5 SYNCS.ARRIVE.TRANS64 RZ, [UR33], R3 ;  /* 0x00000003ffff59a7 */ /* 0x0005e20008000021 */
[----:B------:R-:W-:Y:S02]  /*19e0*/  ULOP3.LUT UR8, UR7, 0x2, URZ, 0xfc, !UPT ;  /* 0x0000000207087892 */ /* 0x000fe4000f8efcff */
[----:B------:R-:W-:Y:S02]  /*19f0*/  UIADD3 UR16, UPT, UPT, UR16, 0x1, URZ ;  /* 0x0000000110107890 */ /* 0x000fe4000fffe0ff */
[----:B------:R-:W-:Y:S02]  /*1a00*/  UISETP.NE.AND UP0, UPT, UR8, 0x2, UPT ;  /* 0x000000020800788c */ /* 0x000fe4000bf05270 */
[----:B------:R-:W-:-:S07]  /*1a10*/  UISETP.NE.AND UP2, UPT, UR16, 0x1, UPT ;  /* 0x000000011000788c */ /* 0x000fce000bf45270 */
[----:B------:R-:W-:Y:S05]  /*1a20*/  BRA.U UP0, `(.L_x_28) ;  /* 0x0000000100047547 */ /* 0x000fea000b800000 */
[----:B------:R-:W-:Y:S05]  /*1a30*/  BPT.TRAP 0x1 ;  /* 0x000000040000795c */ /* 0x000fea0000300000 */
.L_x_28:
[----:B------:R-:W-:Y:S04]  /*1a40*/  BSSY.RECONVERGENT B0, `(.L_x_29) ;  /* 0x0000003000007945 */ /* 0x000fe80003800200 */
[----:B------:R-:W-:Y:S05]  /*1a50*/  @!P4 BRA `(.L_x_30) ;  /* 0x000000000004c947 */ /* 0x000fea0003800000 */
[----:B------:R-:W-:Y:S05]  /*1a60*/  BPT.TRAP 0x1 ;  /* 0x000000040000795c */ /* 0x000fea0000300000 */
.L_x_30:
[----:B------:R-:W-:Y:S05]  /*1a70*/  BSYNC.RECONVERGENT B0 ;  /* 0x0000000000007941 */ /* 0x000fea0003800200 */
.L_x_29:
[----:B------:R-:W-:Y:S02]  /*1a80*/  UIADD3 UR13, UPT, UPT, UR17, 0x1, URZ ;  /* 0x00000001110d7890 */ /* 0x000fe4000fffe0ff */
[----:B------:R-:W-:Y:S02]  /*1a90*/  ULEA UR32, UR17, UR4, 0xb ;  /* 0x0000000411207291 */ /* 0x000fe4000f8e58ff */
[----:B------:R-:W-:Y:S02]  /*1aa0*/  UISETP.NE.AND UP0, UPT, UR13, 0x5, UPT ;  /* 0x000000050d00788c */ /* 0x000fe4000bf05270 */
[----:B------:R-:W-:Y:S02]  /*1ab0*/  UIADD3 UR28, UP1, UPT, UR24, 0x80, URZ ;  /* 0x00000080181c7890 */ /* 0x000fe4000ff3e0ff */
[----:B------:R-:W-:Y:S02]  /*1ac0*/  USEL UR9, URZ, 0x1, UP0 ;  /* 0x00000001ff097887 */ /* 0x000fe40008000000 */
[----:B------:R-:W-:-:S02]  /*1ad0*/  USEL UR13, UR13, URZ, UP0 ;  /* 0x000000ff0d0d7287 */ /* 0x000fc40008000000 */
[----:B------:R-:W-:Y:S02]  /*1ae0*/  UIADD3 UR26, UP0, UPT, UR24, 0x180, URZ ;  /* 0x00000180181a7890 */ /* 0x000fe4000ff1e0ff */
[----:B------:R-:W-:Y:S01]  /*1af0*/  ULEA UR8, UR13, UR4, 0x3 ;  /* 0x000000040d087291 */ /* 0x000fe2000f8e18ff */
[----:B------:R-:W-:Y:S01]  /*1b00*/  LOP3.LUT R15, R15, UR9, RZ, 0x3c, !PT ;  /* 0x000000090f0f7c12 */ /* 0x000fe2000f8e3cff */
[----:B------:R-:W-:Y:S02]  /*1b10*/  ULOP3.LUT UR33, UR33, 0xfefffff8, URZ, 0xc0, !UPT ;  /* 0xfefffff821217892 */ /* 0x000fe4000f8ec0ff */
[----:B------:R-:W-:Y:S01]  /*1b20*/  UIADD3.X UR29, UPT, UPT, URZ, UR25, URZ, UP1, !UPT ;  /* 0x00000019ff1d7290 */ /* 0x000fe20008ffe4ff */
[----:B-1----:R-:W-:Y:S01]  /*1b30*/  SHF.L.U32 R2, R15, 0x1f, RZ ;  /* 0x0000001f0f027819 */ /* 0x002fe200000006ff */
[----:B------:R-:W-:Y:S02]  /*1b40*/  UIADD3 UR32, UPT, UPT, UR32, 0x2400, URZ ;  /* 0x0000240020207890 */ /* 0x000fe4000fffe0ff */
[----:B------:R-:W-:Y:S01]  /*1b50*/  UIADD3.X UR27, UPT, UPT, URZ, UR25, URZ, UP0, !UPT ;  /* 0x00000019ff1b7290 */ /* 0x000fe200087fe4ff */
[----:B------:R4:W1:Y:S01]  /*1b60*/  SYNCS.PHASECHK.TRANS64.TRYWAIT P0, [UR8+0x28], R2 ;  /* 0x00002802ff0075a7 */ /* 0x0008620008001108 */
[----:B------:R-:W-:Y:S01]  /*1b70*/  ULEA UR8, UR17, UR4, 0xa ;  /* 0x0000000411087291 */ /* 0x000fe2000f8e50ff */
[----:B------:R-:W-:Y:S01]  /*1b80*/  UMOV UR18, 0x0 ;  /* 0x0000000000127882 */ /* 0x000fe20000000000 */
[----:B------:R-:W-:-:S02]  /*1b90*/  UMOV UR19, 0x10000000 ;  /* 0x1000000000137882 */ /* 0x000fc40000000000 */
[----:B------:R-:W-:Y:S01]  /*1ba0*/  UIADD3 UR8, UPT, UPT, UR8, 0x4c00, URZ ;  /* 0x00004c0008087890 */ /* 0x000fe2000fffe0ff */
[----:B------:R2:W-:Y:S01]  /*1bb0*/  UTMALDG.3D.2CTA [UR32], [UR28], desc[UR18] ;  /* 0x000012201c0075b4 */ /* 0x0005e20008211000 */
[----:B------:R-:W-:Y:S01]  /*1bc0*/  UMOV UR10, UR34 ;  /* 0x00000022000a7c82 */ /* 0x000fe20008000000 */
[----:B------:R-:W-:Y:S01]  /*1bd0*/  UMOV UR12, UR36 ;  /* 0x00000024000c7c82 */ /* 0x000fe20008000000 */
[----:B------:R-:W-:Y:S01]  /*1be0*/  UMOV UR9, UR33 ;  /* 0x0000002100097c82 */ /* 0x000fe20008000000 */
[----:B------:R-:W-:Y:S01]  /*1bf0*/  UMOV UR23, UR5 ;  /* 0x0000000500177c82 */ /* 0x000fe20008000000 */
[----:B------:R-:W-:-:S03]  /*1c00*/  UMOV UR17, UR13 ;  /* 0x0000000d00117c82 */ /* 0x000fc60008000000 */
[----:B------:R4:W-:Y:S01]  /*1c10*/  UTMALDG.3D.2CTA [UR8], [UR26], desc[UR18] ;  /* 0x000012081a0075b4 */ /* 0x0009e20008211000 */
[----:B--2---:R-:W-:Y:S01]  /*1c20*/  UIADD3 UR34, UPT, UPT, UR34, 0x20, URZ ;  /* 0x0000002022227890 */ /* 0x004fe2000fffe0ff */
[----:B------:R-:W-:Y:S11]  /*1c30*/  BRA.U UP2, `(.L_x_31) ;  /* 0xfffffffd024c7547 */ /* 0x000ff6000b83ffff */
.L_x_25:
[----:B----4-:R-:W-:Y:S01]  /*1c40*/  ULEA UR8, UR13, UR4, 0x3 ;  /* 0x000000040d087291 */ /* 0x010fe2000f8e18ff */
[----:B-1----:R-:W-:Y:S01]  /*1c50*/  SHF.L.U32 R2, R15, 0x1f, RZ ;  /* 0x0000001f0f027819 */ /* 0x002fe200000006ff */
[----:B------:R-:W-:Y:S01]  /*1c60*/  @!P1 SYNCS.ARRIVE.TRANS64.A1T0 RZ, [UR4+0x68], RZ ;  /* 0x000068ffffff99a7 */ /* 0x000fe20008100004 */
[----:B------:R-:W-:-:S06]  /*1c70*/  UISETP.GT.AND UP0, UPT, UR22, UR21, UPT ;  /* 0x000000151600728c */ /* 0x000fcc000bf04270 */
[----:B--2---:R1:W2:Y:S03]  /*1c80*/  SYNCS.PHASECHK.TRANS64.TRYWAIT P0, [UR8+0x28], R2 ;  /* 0x00002802ff0075a7 */ /* 0x0042a60008001108 */
[----:B------:R-:W-:Y:S05]  /*1c90*/  BRA.U !UP0, `(.L_x_32) ;  /* 0x0000000108c07547 */ /* 0x000fea000b800000 */
[----:B------:R-:W-:Y:S01]  /*1ca0*/  UIADD3 UR26, UPT, UPT, UR14, UR23, URZ ;  /* 0x000000170e1a7290 */ /* 0x000fe2000fffe0ff */
[----:B------:R-:W-:-:S11]  /*1cb0*/  UMOV UR27, UR13 ;  /* 0x0000000d001b7c82 */ /* 0x000fd60008000000 */
.L_x_38:
[----:B------:R-:W-:Y:S01]  /*1cc0*/  ULEA UR17, UR27, UR4, 0x3 ;  /* 0x000000041b117291 */ /* 0x000fe2000f8e18ff */
[----:B--2---:R-:W-:Y:S01]  /*1cd0*/  @P5 MOV R3, 0x1800 ;  /* 0x0000180000035802 */ /* 0x004fe20000000f00 */
[----:B-12---:R-:W-:Y:S10]  /*1ce0*/  @P0 BRA `(.L_x_33) ;  /* 0x00000000000c0947 */ /* 0x006ff40003800000 */
[----:B------:R-:W-:-:S04]  /*1cf0*/  SHF.L.U32 R5, R15, 0x1f, RZ ;  /* 0x0000001f0f057819 */ /* 0x000fc800000006ff */
[----:B------:R-:W2:Y:S02]  /*1d00*/  SYNCS.PHASECHK.TRANS64.TRYWAIT P0, [UR17+0x28], R5 ;  /* 0x00002805ff0075a7 */ /* 0x000ea40008001111 */
[----:B--2---:R-:W-:Y:S05]  /*1d10*/  @!P0 BRA `(.L_x_34) ;  /* 0x0000004800dc8947 */ /* 0x004fea0003800000 */
.L_x_33:
[----:B------:R2:W-:Y:S01]  /*1d20*/  @P5 SYNCS.ARRIVE.TRANS64 RZ, [UR17], R3 ;  /* 0x00000003ffff59a7 */ /* 0x0005e20008000011 */
[----:B------:R-:W-:-:S04]  /*1d30*/  ULOP3.LUT UR8, UR7, 0x2, URZ, 0xfc, !UPT ;  /* 0x0000000207087892 */ /* 0x000fc8000f8efcff */
[----:B------:R-:W-:-:S09]  /*1d40*/  UISETP.NE.AND UP0, UPT, UR8, 0x2, UPT ;  /* 0x000000020800788c */ /* 0x000fd2000bf05270 */
[----:B------:R-:W-:Y:S05]  /*1d50*/  BRA.U UP0, `(.L_x_35) ;  /* 0x0000000100047547 */ /* 0x000fea000b800000 */
[----:B------:R-:W-:Y:S05]  /*1d60*/  BPT.TRAP 0x1 ;  /* 0x000000040000795c */ /* 0x000fea0000300000 */
.L_x_35:
[----:B------:R-:W-:Y:S04]  /*1d70*/  BSSY.RECONVERGENT B0, `(.L_x_36) ;  /* 0x0000003000007945 */ /* 0x000fe80003800200 */
[----:B------:R-:W-:Y:S05]  /*1d80*/  @!P4 BRA `(.L_x_37) ;  /* 0x000000000004c947 */ /* 0x000fea0003800000 */
[----:B------:R-:W-:Y:S05]  /*1d90*/  BPT.TRAP 0x1 ;  /* 0x000000040000795c */ /* 0x000fea0000300000 */
.L_x_37:
[----:B------:R-:W-:Y:S05]  /*1da0*/  BSYNC.RECONVERGENT B0 ;  /* 0x0000000000007941 */ /* 0x000fea0003800200 */
.L_x_36:
        /* <DEDUP_REMOVED lines=9> */
[----:B------:R-:W-:Y:S02]  /*1e40*/  USHF.L.U32 UR18, UR23, 0x5, URZ ;  /* 0x0000000517127899 */ /* 0x000fe400080006ff */
[----:B------:R-:W-:Y:S01]  /*1e50*/  ULOP3.LUT UR17, UR17, 0xfefffff8, URZ, 0xc0, !UPT ;  /* 0xfefffff811117892 */ /* 0x000fe2000f8ec0ff */
[----:B-1----:R-:W-:Y:S01]  /*1e60*/  SHF.L.U32 R2, R15, 0x1f, RZ ;  /* 0x0000001f0f027819 */ /* 0x002fe200000006ff */
[----:B------:R-:W-:Y:S02]  /*1e70*/  UIADD3 UR16, UPT, UPT, UR16, 0x2400, URZ ;  /* 0x0000240010107890 */ /* 0x000fe4000fffe0ff */
[----:B------:R-:W-:Y:S01]  /*1e80*/  UIADD3.X UR33, UPT, UPT, URZ, UR25, URZ, UP1, !UPT ;  /* 0x00000019ff217290 */ /* 0x000fe20008ffe4ff */
[----:B------:R4:W1:Y:S01]  /*1e90*/  SYNCS.PHASECHK.TRANS64.TRYWAIT P0, [UR8+0x28], R2 ;  /* 0x00002802ff0075a7 */ /* 0x0008620008001108 */
[----:B------:R-:W-:-:S02]  /*1ea0*/  ULEA UR8, UR27, UR4, 0xa ;  /* 0x000000041b087291 */ /* 0x000fc4000f8e50ff */
[----:B------:R-:W-:Y:S02]  /*1eb0*/  UIADD3.X UR31, UPT, UPT, URZ, UR25, URZ, UP0, !UPT ;  /* 0x00000019ff1f7290 */ /* 0x000fe400087fe4ff */
[----:B------:R-:W-:Y:S01]  /*1ec0*/  UIADD3 UR8, UPT, UPT, UR8, 0x4c00, URZ ;  /* 0x00004c0008087890 */ /* 0x000fe2000fffe0ff */
[----:B------:R-:W-:Y:S01]  /*1ed0*/  UMOV UR28, 0x0 ;  /* 0x00000000001c7882 */ /* 0x000fe20000000000 */
[----:B------:R-:W-:Y:S01]  /*1ee0*/  UMOV UR29, 0x10000000 ;  /* 0x10000000001d7882 */ /* 0x000fe20000000000 */
[----:B------:R-:W-:Y:S01]  /*1ef0*/  UMOV UR19, UR35 ;  /* 0x0000002300137c82 */ /* 0x000fe20008000000 */
[----:B------:R-:W-:Y:S01]  /*1f00*/  UMOV UR20, UR36 ;  /* 0x0000002400147c82 */ /* 0x000fe20008000000 */
[----:B------:R-:W-:Y:S01]  /*1f10*/  UMOV UR12, UR36 ;  /* 0x00000024000c7c82 */ /* 0x000fe20008000000 */
[----:B------:R-:W-:Y:S01]  /*1f20*/  UMOV UR9, UR17 ;  /* 0x0000001100097c82 */ /* 0x000fe20008000000 */
[----:B------:R-:W-:Y:S01]  /*1f30*/  UMOV UR10, UR18 ;  /* 0x00000012000a7c82 */ /* 0x000fe20008000000 */
[----:B------:R4:W-:Y:S01]  /*1f40*/  UTMALDG.3D.2CTA [UR16], [UR32], desc[UR28] ;  /* 0x00001c10200075b4 */ /* 0x0009e20008211000 */
[----:B------:R-:W-:Y:S01]  /*1f50*/  UIADD3 UR23, UPT, UPT, UR23, 0x1, URZ ;  /* 0x0000000117177890 */ /* 0x000fe2000fffe0ff */
[----:B------:R-:W-:-:S03]  /*1f60*/  UMOV UR27, UR13 ;  /* 0x0000000d001b7c82 */ /* 0x000fc60008000000 */
[----:B------:R-:W-:Y:S01]  /*1f70*/  UISETP.NE.AND UP0, UPT, UR23, UR26, UPT ;  /* 0x0000001a1700728c */ /* 0x000fe2000bf05270 */
[----:B------:R4:W-:Y:S08]  /*1f80*/  UTMALDG.3D.2CTA [UR8], [UR30], desc[UR28] ;  /* 0x00001c081e0075b4 */ /* 0x0009f00008211000 */
[----:B----4-:R-:W-:Y:S05]  /*1f90*/  BRA.U UP0, `(.L_x_38) ;  /* 0xfffffffd00487547 */ /* 0x010fea000b83ffff */
.L_x_32:
[C---:B-1----:R-:W-:Y:S01]  /*1fa0*/  LEA R2, R14.reuse, UR4, 0x3 ;  /* 0x000000040e027c11 */ /* 0x042fe2000f8e18ff */
[----:B------:R-:W-:Y:S01]  /*1fb0*/  NOP ;  /* 0x0000000000007918 */ /* 0x000fe20000000000 */
[----:B--2---:R-:W-:Y:S02]  /*1fc0*/  SHF.L.U32 R3, R13, 0x1f, RZ ;  /* 0x0000001f0d037819 */ /* 0x004fe400000006ff */
[----:B------:R-:W-:Y:S02]  /*1fd0*/  LEA R4, R14, UR4, 0x4 ;  /* 0x000000040e047c11 */ /* 0x000fe4000f8e20ff */
[----:B------:R-:W1:Y:S02]  /*1fe0*/  SYNCS.PHASECHK.TRANS64.TRYWAIT P0, [R2+URZ+0x70], R3 ;  /* 0x00007003020075a7 */ /* 0x000e6400080011ff */
[----:B-1----:R-:W-:Y:S05]  /*1ff0*/  @!P0 BRA `(.L_x_39) ;  /* 0x00000048003c8947 */ /* 0x002fea0003800000 */
.L_x_117:
[----:B------:R-:W2:Y:S01]  /*2000*/  LDS.128 R4, [R4+0x100] ;  /* 0x0001000004047984 */ /* 0x000ea20000000c00 */
[----:B------:R-:W-:Y:S01]  /*2010*/  ISETP.GE.AND P0, PT, R40, 0x1, PT ;  /* 0x000000012800780c */ /* 0x000fe20003f06270 */
[----:B-1----:R-:W-:Y:S01]  /*2020*/  VIADD R2, R2, 0x80 ;  /* 0x0000008002027836 */ /* 0x002fe20000000000 */
[----:B------:R-:W-:Y:S01]  /*2030*/  @!PT LDS RZ, [RZ] ;  /* 0x00000000fffff984 */ /* 0x000fe20000000800 */
[----:B------:R-:W-:Y:S01]  /*2040*/  @!PT LDS RZ, [RZ] ;  /* 0x00000000fffff984 */ /* 0x000fe20000000800 */
[----:B------:R-:W-:Y:S01]  /*2050*/  @!PT LDS RZ, [RZ] ;  /* 0x00000000fffff984 */ /* 0x000fe20000000800 */
[----:B------:R-:W-:Y:S01]  /*2060*/  @!PT LDS RZ, [RZ] ;  /* 0x00000000fffff984 */ /* 0x000fe20000000800 */
[----:B------:R1:W-:Y:S06]  /*2070*/  MEMBAR.ALL.CTA ;  /* 0x0000000000007992 */ /* 0x0003ec0000008000 */
[----:B-1----:R-:W1:Y:S01]  /*2080*/  FENCE.VIEW.ASYNC.S ;  /* 0x00000000000073c6 */ /* 0x002e620000000000 */
[----:B------:R-:W-:-:S04]  /*2090*/  PRMT R2, RZ, 0x654, R2 ;  /* 0x00000654ff027816 */ /* 0x000fc80000000002 */
[----:B-1----:R1:W-:Y:S01]  /*20a0*/  SYNCS.ARRIVE.TRANS64.RED.A1T0 RZ, [R2+URZ], RZ ;  /* 0x000000ff02ff79a7 */ /* 0x0023e200081004ff */
[----:B--2---:R-:W-:-:S13]  /*20b0*/  LOP3.LUT P2, RZ, R6, 0x1, RZ, 0xc0, !PT ;  /* 0x0000000106ff7812 */ /* 0x004fda000784c0ff */
[----:B------:R-:W-:Y:S01]  /*20c0*/  @P2 SHF.R.U32.HI R3, RZ, 0x10, R5 ;  /* 0x00000010ff032819 */ /* 0x000fe20000011605 */
[----:B------:R-:W-:Y:S01]  /*20d0*/  VOTEU.ANY UP0, P2 ;  /* 0x0000000000ff7886 */ /* 0x000fe20001000100 */
[----:B------:R-:W-:Y:S02]  /*20e0*/  @P2 MOV R11, R4 ;  /* 0x00000004000b2202 */ /* 0x000fe40000000f00 */
[----:B------:R-:W-:Y:S02]  /*20f0*/  @P2 R2UR.BROADCAST UR8, R3 ;  /* 0x00000000030822ca */ /* 0x000fe400008e0000 */
[----:B------:R-:W-:-:S11]  /*2100*/  @P2 LOP3.LUT R8, R5, 0xffff, RZ, 0xc0, !PT ;  /* 0x0000ffff05082812 */ /* 0x000fd600078ec0ff */
[----:B------:R-:W-:Y:S01]  /*2110*/  @UP0 UMOV UR36, UR8 ;  /* 0x0000000800240c82 */ /* 0x000fe20008000000 */
[----:B-1----:R-:W-:Y:S05]  /*2120*/  @!P0 BRA `(.L_x_40) ;  /* 0x0000000000b88947 */ /* 0x002fea0003800000 */
[----:B------:R-:W3:Y:S01]  /*2130*/  LDC.64 R4, c[0x0][0xb18] ;  /* 0x0002c600ff047b82 */ /* 0x000ee20000000a00 */
[----:B------:R-:W-:-:S07]  /*2140*/  ISETP.NE.AND P3, PT, R40, 0x1, PT ;  /* 0x000000012800780c */ /* 0x000fce0003f65270 */
[----:B------:R-:W1:Y:S08]  /*2150*/  LDC.64 R6, c[0x0][0xb10] ;  /* 0x0002c400ff067b82 */ /* 0x000e700000000a00 */
[----:B------:R-:W2:Y:S08]  /*2160*/  LDC R18, c[0x0][0xb20] ;  /* 0x0002c800ff127b82 */ /* 0x000eb00000000800 */
[----:B------:R-:W4:Y:S01]  /*2170*/  LDC R20, c[0x0][0xb0c] ;  /* 0x0002c300ff147b82 */ /* 0x000f220000000800 */
[----:B---3--:R-:W-:Y:S01]  /*2180*/  IMAD.HI.U32 R19, R0, R5, RZ ;  /* 0x0000000500137227 */ /* 0x008fe200078e00ff */
[----:B------:R-:W-:-:S03]  /*2190*/  ISETP.NE.AND P0, PT, R4, 0x1, PT ;  /* 0x000000010400780c */ /* 0x000fc60003f05270 */
[----:B------:R-:W-:-:S03]  /*21a0*/  IMAD.HI.U32 R5, R8, R5, RZ ;  /* 0x0000000508057227 */ /* 0x000fc600078e00ff */
[----:B------:R-:W3:Y:S01]  /*21b0*/  LDC.64 R2, c[0x0][0xb28] ;  /* 0x0002ca00ff027b82 */ /* 0x000ee20000000a00 */
[----:B-1----:R-:W-:-:S04]  /*21c0*/  IMAD.HI.U32 R22, R9, R6, RZ ;  /* 0x0000000609167227 */ /* 0x002fc800078e00ff */
[----:B------:R-:W-:Y:S01]  /*21d0*/  IMAD.HI.U32 R24, R11, R6, RZ ;  /* 0x000000060b187227 */ /* 0x000fe200078e00ff */
[----:B------:R-:W-:Y:S02]  /*21e0*/  SHF.R.U32.HI R22, RZ, R7, R22 ;  /* 0x00000007ff167219 */ /* 0x000fe40000011616 */
[-C--:B--2---:R-:W-:Y:S02]  /*21f0*/  SHF.R.U32.HI R19, RZ, R18.reuse, R19 ;  /* 0x00000012ff137219 */ /* 0x084fe40000011613 */
[----:B------:R-:W-:Y:S02]  /*2200*/  SHF.R.U32.HI R5, RZ, R18, R5 ;  /* 0x00000012ff057219 */ /* 0x000fe40000011605 */
[----:B------:R-:W-:Y:S02]  /*2210*/  SEL R19, R0, R19, !P0 ;  /* 0x0000001300137207 */ /* 0x000fe40004000000 */
[----:B------:R-:W-:Y:S02]  /*2220*/  SHF.R.U32.HI R24, RZ, R7, R24 ;  /* 0x00000007ff187219 */ /* 0x000fe40000011618 */
[----:B----4-:R-:W-:-:S02]  /*2230*/  ISETP.NE.AND P1, PT, R20, 0x1, PT ;  /* 0x000000011400780c */ /* 0x010fc40003f25270 */
[----:B------:R-:W-:Y:S02]  /*2240*/  SEL R5, R8, R5, !P0 ;  /* 0x0000000508057207 */ /* 0x000fe40004000000 */
[----:B------:R-:W-:Y:S02]  /*2250*/  SEL R21, R9, R22, !P1 ;  /* 0x0000001609157207 */ /* 0x000fe40004800000 */
[----:B------:R-:W-:Y:S01]  /*2260*/  SEL R7, R11, R24, !P1 ;  /* 0x000000180b077207 */ /* 0x000fe20004800000 */
[----:B---3--:R-:W-:-:S04]  /*2270*/  IMAD.HI.U32 R22, R19, R2, RZ ;  /* 0x0000000213167227 */ /* 0x008fc800078e00ff */
[----:B------:R-:W-:Y:S01]  /*2280*/  IMAD.HI.U32 R6, R21, R2, RZ ;  /* 0x0000000215067227 */ /* 0x000fe200078e00ff */
[----:B------:R-:W-:-:S04]  /*2290*/  @P3 SHF.R.U32.HI R19, RZ, R3, R22 ;  /* 0x00000003ff133219 */ /* 0x000fc80000011616 */
[----:B------:R-:W-:Y:S01]  /*22a0*/  @P3 SHF.R.U32.HI R21, RZ, R3, R6 ;  /* 0x00000003ff153219 */ /* 0x000fe20000011606 */
[----:B------:R-:W-:-:S04]  /*22b0*/  IMAD R19, R40, R19, RZ ;  /* 0x0000001328137224 */ /* 0x000fc800078e02ff */
[----:B------:R-:W-:Y:S01]  /*22c0*/  IMAD R6, R40, R21, RZ ;  /* 0x0000001528067224 */ /* 0x000fe200078e02ff */
[C---:B------:R-:W-:Y:S02]  /*22d0*/  ISETP.GE.AND P0, PT, R5.reuse, R19, PT ;  /* 0x000000130500720c */ /* 0x040fe40003f06270 */
[----:B------:R-:W-:Y:S02]  /*22e0*/  IADD3 R19, PT, PT, -R5, RZ, RZ ;  /* 0x000000ff05137210 */ /* 0x000fe40007ffe1ff */
[----:B------:R-:W-:Y:S01]  /*22f0*/  ISETP.GE.OR P0, PT, R7, R6, P0 ;  /* 0x000000060700720c */ /* 0x000fe20000706670 */
[----:B------:R-:W-:-:S04]  /*2300*/  IMAD.HI.U32 R6, R5, R2, RZ ;  /* 0x0000000205067227 */ /* 0x000fc800078e00ff */
[----:B------:R-:W-:Y:S01]  /*2310*/  IMAD R8, R4, R19, R8 ;  /* 0x0000001304087224 */ /* 0x000fe200078e0208 */
[----:B------:R-:W-:-:S04]  /*2320*/  SHF.R.U32.HI R6, RZ, R3, R6 ;  /* 0x00000003ff067219 */ /* 0x000fc80000011606 */
[----:B------:R-:W-:-:S03]  /*2330*/  SEL R6, R5, R6, !P3 ;  /* 0x0000000605067207 */ /* 0x000fc60005800000 */
[----:B------:R-:W-:-:S04]  /*2340*/  @!P0 IMAD.HI.U32 R18, R7, R2, RZ ;  /* 0x0000000207128227 */ /* 0x000fc800078e00ff */
[----:B------:R-:W-:Y:S01]  /*2350*/  IMAD.MOV R2, RZ, RZ, -R6 ;  /* 0x000000ffff027224 */ /* 0x000fe200078e0a06 */
[----:B------:R-:W-:-:S03]  /*2360*/  @!P0 SHF.R.U32.HI R18, RZ, R3, R18 ;  /* 0x00000003ff128219 */ /* 0x000fc60000011612 */
[----:B------:R-:W-:Y:S01]  /*2370*/  IMAD R2, R40, R2, R5 ;  /* 0x0000000228027224 */ /* 0x000fe200078e0205 */
        /* <DEDUP_REMOVED lines=9> */
.L_x_40:
[----:B------:R-:W1:Y:S02]  /*2410*/  LDCU UR8, c[0x0][0xb30] ;  /* 0x00016600ff0877ac */ /* 0x000e640008000800 */
[----:B-1----:R-:W-:-:S09]  /*2420*/  UISETP.NE.AND UP0, UPT, UR8, 0x1, UPT ;  /* 0x000000010800788c */ /* 0x002fd2000bf05270 */
[----:B------:R-:W-:Y:S05]  /*2430*/  BRA.U UP0, `(.L_x_41) ;  /* 0x0000000100407547 */ /* 0x000fea000b800000 */
[----:B------:R-:W1:Y:S08]  /*2440*/  LDC.64 R4, c[0x0][0xb10] ;  /* 0x0002c400ff047b82 */ /* 0x000e700000000a00 */
[----:B------:R-:W2:Y:S08]  /*2450*/  LDC.64 R2, c[0x0][0xb18] ;  /* 0x0002c600ff027b82 */ /* 0x000eb00000000a00 */
[----:B------:R-:W4:Y:S08]  /*2460*/  LDC R6, c[0x0][0xb20] ;  /* 0x0002c800ff067b82 */ /* 0x000f300000000800 */
[----:B------:R-:W3:Y:S01]  /*2470*/  LDC R18, c[0x0][0xb0c] ;  /* 0x0002c300ff127b82 */ /* 0x000ee20000000800 */
[----:B-1----:R-:W-:-:S05]  /*2480*/  IMAD.HI.U32 R4, R11, R4, RZ ;  /* 0x000000040b047227 */ /* 0x002fca00078e00ff */
[----:B------:R-:W-:Y:S01]  /*2490*/  SHF.R.U32.HI R4, RZ, R5, R4 ;  /* 0x00000005ff047219 */ /* 0x000fe20000011604 */
[----:B--2---:R-:W-:Y:S01]  /*24a0*/  IMAD.HI.U32 R3, R8, R3, RZ ;  /* 0x0000000308037227 */ /* 0x004fe200078e00ff */
[----:B------:R-:W-:-:S04]  /*24b0*/  ISETP.NE.AND P0, PT, R2, 0x1, PT ;  /* 0x000000010200780c */ /* 0x000fc80003f05270 */
[----:B----4-:R-:W-:-:S04]  /*24c0*/  SHF.R.U32.HI R3, RZ, R6, R3 ;  /* 0x00000006ff037219 */ /* 0x010fc80000011603 */
[----:B------:R-:W-:Y:S02]  /*24d0*/  SEL R3, R8, R3, !P0 ;  /* 0x0000000308037207 */ /* 0x000fe40004000000 */
[----:B---3--:R-:W-:-:S04]  /*24e0*/  ISETP.NE.AND P1, PT, R18, 0x1, PT ;  /* 0x000000011200780c */ /* 0x008fc80003f25270 */
[----:B------:R-:W-:-:S05]  /*24f0*/  SEL R4, R11, R4, !P1 ;  /* 0x000000040b047207 */ /* 0x000fca0004800000 */
[----:B------:R-:W-:Y:S02]  /*2500*/  IMAD.IADD R5, R3, 0x1, -R4 ;  /* 0x0000000103057824 */ /* 0x000fe400078e0a04 */
[----:B------:R-:W-:Y:S02]  /*2510*/  IMAD.IADD R3, R4, 0x1, -R3 ;  /* 0x0000000104037824 */ /* 0x000fe400078e0a03 */
[----:B------:R-:W-:Y:S02]  /*2520*/  IMAD R11, R5, R18, R11 ;  /* 0x00000012050b7224 */ /* 0x000fe400078e020b */
[----:B------:R-:W-:-:S07]  /*2530*/  IMAD R8, R3, R2, R8 ;  /* 0x0000000203087224 */ /* 0x000fce00078e0208 */
.L_x_41:
[----:B------:R-:W-:Y:S01]  /*2540*/  VIADD R14, R14, 0x1 ;  /* 0x000000010e0e7836 */ /* 0x000fe20000000000 */
[----:B------:R-:W-:Y:S01]  /*2550*/  PLOP3.LUT P1, PT, PT, PT, PT, 0x80, 0x8 ;  /* 0x000000000008781c */ /* 0x000fe20003f2f070 */
[----:B------:R-:W-:Y:S02]  /*2560*/  IMAD.IADD R93, R11, 0x1, R92 ;  /* 0x000000010b5d7824 */ /* 0x000fe400078e025c */
[----:B------:R-:W-:Y:S01]  /*2570*/  IMAD.IADD R94, R8, 0x1, R81 ;  /* 0x00000001085e7824 */ /* 0x000fe200078e0251 */
[----:B------:R-:W-:-:S04]  /*2580*/  ISETP.NE.AND P0, PT, R14, 0x2, PT ;  /* 0x000000020e00780c */ /* 0x000fc80003f05270 */
[----:B------:R-:W-:Y:S02]  /*2590*/  SEL R2, RZ, 0x1, P0 ;  /* 0x00000001ff027807 */ /* 0x000fe40000000000 */
[----:B------:R-:W-:Y:S02]  /*25a0*/  SEL R14, R14, RZ, P0 ;  /* 0x000000ff0e0e7207 */ /* 0x000fe40000000000 */
[----:B------:R-:W-:Y:S01]  /*25b0*/  LOP3.LUT R13, R13, R2, RZ, 0x3c, !PT ;  /* 0x000000020d0d7212 */ /* 0x000fe200078e3cff */
[----:B------:R-:W-:Y:S06]  /*25c0*/  @P2 BRA `(.L_x_42) ;  /* 0xfffffff000582947 */ /* 0x000fec000383ffff */
[----:B------:R-:W-:Y:S01]  /*25d0*/  UIADD3 UR4, UPT, UPT, UR4, 0x28, URZ ;  /* 0x0000002804047890 */ /* 0x000fe2000fffe0ff */
[----:B------:R-:W-:-:S03]  /*25e0*/  SHF.L.U32 R3, R15, 0x1f, RZ ;  /* 0x0000001f0f037819 */ /* 0x000fc600000006ff */
[----:B------:R-:W-:-:S09]  /*25f0*/  ULEA UR5, UR13, UR4, 0x3 ;  /* 0x000000040d057291 */ /* 0x000fd2000f8e18ff */
[----:B------:R-:W1:Y:S02]  /*2600*/  SYNCS.PHASECHK.TRANS64.TRYWAIT P0, [UR5], R3 ;  /* 0x00000003ff0075a7 */ /* 0x000e640008001105 */
[----:B-1----:R-:W-:Y:S05]  /*2610*/  @!P0 BRA `(.L_x_43) ;  /* 0x0000004000c88947 */ /* 0x002fea0003800000 */
.L_x_119:
[----:B------:R-:W-:-:S04]  /*2620*/  UIADD3 UR6, UPT, UPT, UR13, 0x1, URZ ;  /* 0x000000010d067890 */ /* 0x000fc8000fffe0ff */
[----:B------:R-:W-:-:S04]  /*2630*/  UISETP.NE.AND UP0, UPT, UR6, 0x5, UPT ;  /* 0x000000050600788c */ /* 0x000fc8000bf05270 */
[----:B------:R-:W-:Y:S02]  /*2640*/  USEL UR7, URZ, 0x1, UP0 ;  /* 0x00000001ff077887 */ /* 0x000fe40008000000 */
[----:B------:R-:W-:-:S04]  /*2650*/  USEL UR6, UR6, URZ, UP0 ;  /* 0x000000ff06067287 */ /* 0x000fc80008000000 */
[----:B------:R-:W-:Y:S01]  /*2660*/  ULEA UR5, UR6, UR4, 0x3 ;  /* 0x0000000406057291 */ /* 0x000fe2000f8e18ff */
[----:B------:R-:W-:-:S04]  /*2670*/  LOP3.LUT R2, R15, UR7, RZ, 0x3c, !PT ;  /* 0x000000070f027c12 */ /* 0x000fc8000f8e3cff */
[----:B-1----:R-:W-:-:S04]  /*2680*/  SHF.L.U32 R3, R2, 0x1f, RZ ;  /* 0x0000001f02037819 */ /* 0x002fc800000006ff */
[----:B------:R-:W1:Y:S02]  /*2690*/  SYNCS.PHASECHK.TRANS64.TRYWAIT P0, [UR5], R3 ;  /* 0x00000003ff0075a7 */ /* 0x000e640008001105 */
[----:B-1----:R-:W-:Y:S05]  /*26a0*/  @!P0 BRA `(.L_x_44) ;  /* 0x0000004000bc8947 */ /* 0x002fea0003800000 */
.L_x_121:
        /* <DEDUP_REMOVED lines=9> */
.L_x_123:
        /* <DEDUP_REMOVED lines=9> */
.L_x_125:
[----:B------:R-:W-:-:S04]  /*27d0*/  UIADD3 UR6, UPT, UPT, UR6, 0x1, URZ ;  /* 0x0000000106067890 */ /* 0x000fc8000fffe0ff */
[----:B------:R-:W-:-:S04]  /*27e0*/  UISETP.NE.AND UP0, UPT, UR6, 0x5, UPT ;  /* 0x000000050600788c */ /* 0x000fc8000bf05270 */
[----:B------:R-:W-:Y:S02]  /*27f0*/  USEL UR5, URZ, 0x1, UP0 ;  /* 0x00000001ff057887 */ /* 0x000fe40008000000 */
[----:B------:R-:W-:-:S04]  /*2800*/  USEL UR6, UR6, URZ, UP0 ;  /* 0x000000ff06067287 */ /* 0x000fc80008000000 */
[----:B------:R-:W-:Y:S01]  /*2810*/  ULEA UR6, UR6, UR4, 0x3 ;  /* 0x0000000406067291 */ /* 0x000fe2000f8e18ff */
[----:B-1----:R-:W-:-:S04]  /*2820*/  LOP3.LUT R3, R2, UR5, RZ, 0x3c, !PT ;  /* 0x0000000502037c12 */ /* 0x002fc8000f8e3cff */
[----:B------:R-:W-:Y:S01]  /*2830*/  SHF.L.U32 R3, R3, 0x1f, RZ ;  /* 0x0000001f03037819 */ /* 0x000fe200000006ff */
[----:B---3--:R-:W-:-:S07]  /*2840*/  IMAD.U32 R0, RZ, RZ, UR6 ;  /* 0x00000006ff007e24 */ /* 0x008fce000f8e00ff */
.L_x_47:
[----:B-1----:R1:W2:Y:S02]  /*2850*/  SYNCS.PHASECHK.TRANS64.TRYWAIT P0, [R0+URZ], R3 ;  /* 0x00000003000075a7 */ /* 0x0022a400080011ff */
[----:B--2---:R-:W-:Y:S05]  /*2860*/  @!P0 NANOSLEEP.SYNCS 0x989680 ;  /* 0x009896800000895d */ /* 0x004fea0003900000 */
[----:B------:R-:W2:Y:S02]  /*2870*/  @!P0 SYNCS.PHASECHK.TRANS64 P0, [R0+URZ], R3 ;  /* 0x00000003000085a7 */ /* 0x000ea400080010ff */
[----:B--2---:R-:W-:Y:S05]  /*2880*/  @P0 EXIT ;  /* 0x000000000000094d */ /* 0x004fea0003800000 */
[----:B------:R-:W-:Y:S05]  /*2890*/  BRA `(.L_x_47) ;  /* 0xfffffffc00ec7947 */ /* 0x000fea000383ffff */
.L_x_22:
[----:B------:R-:W-:-:S04]  /*28a0*/  UISETP.NE.AND UP1, UPT, UR37, URZ, UPT ;  /* 0x000000ff2500728c */ /* 0x000fc8000bf25270 */
[----:B------:R-:W-:-:S09]  /*28b0*/  UISETP.NE.OR UP1, UPT, UR10, 0x1, UP1 ;  /* 0x000000010a00788c */ /* 0x000fd20008f25670 */
[----:B------:R-:W-:Y:S05]  /*28c0*/  BRA.U UP1, `(.L_x_48) ;  /* 0x00000005014c7547 */ /* 0x000fea000b800000 */
[----:B------:R-:W-:Y:S01]  /*28d0*/  HFMA2 R11, -RZ, RZ, 0, 0 ;  /* 0x00000000ff0b7431 */ /* 0x000fe200000001ff */
[----:B------:R-:W-:Y:S01]  /*28e0*/  ISETP.GE.U32.AND P2, PT, R10, 0x2, PT ;  /* 0x000000020a00780c */ /* 0x000fe20003f46070 */
[----:B------:R-:W-:Y:S01]  /*28f0*/  IMAD.MOV.U32 R12, RZ, RZ, 0x1 ;  /* 0x00000001ff0c7424 */ /* 0x000fe200078e00ff */
[----:B------:R-:W-:Y:S01]  /*2900*/  CS2R R8, SRZ ;  /* 0x0000000000087805 */ /* 0x000fe2000001ff00 */
[----:B------:R-:W-:Y:S01]  /*2910*/  IMAD.MOV.U32 R3, RZ, RZ, RZ ;  /* 0x000000ffff037224 */ /* 0x000fe200078e00ff */
[----:B------:R-:W-:Y:S01]  /*2920*/  UMOV UR4, 0x400 ;  /* 0x0000040000047882 */ /* 0x000fe20000000000 */
[----:B------:R-:W-:Y:S01]  /*2930*/  UMOV UR6, URZ ;  /* 0x000000ff00067c82 */ /* 0x000fe20008000000 */
[----:B------:R-:W-:-:S12]  /*2940*/  ULEA UR37, UR37, UR4, 0x18 ;  /* 0x0000000425257291 */ /* 0x000fd8000f8ec0ff */
.L_x_52:
[----:B------:R-:W-:Y:S02]  /*2950*/  LEA R0, R3, UR37, 0x3 ;  /* 0x0000002503007c11 */ /* 0x000fe4000f8e18ff */
[----:B------:R-:W-:-:S03]  /*2960*/  SHF.L.U32 R5, R8, 0x1f, RZ ;  /* 0x0000001f08057819 */ /* 0x000fc600000006ff */
[----:B------:R-:W-:Y:S01]  /*2970*/  VIADD R4, R0, 0xe0 ;  /* 0x000000e000047836 */ /* 0x000fe20000000000 */
[----:B------:R-:W1:Y:S02]  /*2980*/  SYNCS.PHASECHK.TRANS64.TRYWAIT P0, [R0+URZ+0xd0], R5 ;  /* 0x0000d005000075a7 */ /* 0x000e6400080011ff */
[----:B-1----:R-:W-:Y:S05]  /*2990*/  @!P0 BRA `(.L_x_49) ;  /* 0x0000004000488947 */ /* 0x002fea0003800000 */
.L_x_126:
[----:B------:R-:W-:Y:S01]  /*29a0*/  ULEA UR5, UR6, UR37, 0x3 ;  /* 0x0000002506057291 */ /* 0x000fe2000f8e18ff */
[----:B------:R-:W-:Y:S01]  /*29b0*/  PRMT R4, RZ, 0x654, R4 ;  /* 0x00000654ff047816 */ /* 0x000fe20000000004 */
[----:B-1----:R-:W-:Y:S01]  /*29c0*/  @!P2 IMAD.MOV.U32 R5, RZ, RZ, 0x10 ;  /* 0x00000010ff05a424 */ /* 0x002fe200078e00ff */
[----:B------:R-:W-:Y:S01]  /*29d0*/  SHF.L.U32 R7, R12, 0x1f, RZ ;  /* 0x0000001f0c077819 */ /* 0x000fe200000006ff */
[----:B------:R-:W-:Y:S01]  /*29e0*/  UIADD3 UR4, UPT, UPT, UR5, 0x70, URZ ;  /* 0x0000007005047890 */ /* 0x000fe2000fffe0ff */
[----:B------:R1:W-:Y:S05]  /*29f0*/  SYNCS.ARRIVE.TRANS64.RED.A1T0 RZ, [R4+URZ], RZ ;  /* 0x000000ff04ff79a7 */ /* 0x0003ea00081004ff */
[----:B------:R-:W-:Y:S01]  /*2a00*/  IMAD.U32 R13, RZ, RZ, UR4 ;  /* 0x00000004ff0d7e24 */ /* 0x000fe2000f8e00ff */
[----:B------:R-:W2:Y:S04]  /*2a10*/  SYNCS.PHASECHK.TRANS64.TRYWAIT P0, [UR5+0x80], R7 ;  /* 0x00008007ff0075a7 */ /* 0x000ea80008001105 */
[----:B------:R-:W-:Y:S01]  /*2a20*/  PRMT R13, R10, 0x654, R13 ;  /* 0x000006540a0d7816 */ /* 0x000fe2000000000d */
[----:B-12---:R-:W-:Y:S06]  /*2a30*/  @!P0 BRA `(.L_x_50) ;  /* 0x0000004000348947 */ /* 0x006fec0003800000 */
.L_x_128:
[----:B------:R-:W-:Y:S01]  /*2a40*/  ULEA UR4, UR6, UR37, 0x4 ;  /* 0x0000002506047291 */ /* 0x000fe2000f8e20ff */
[----:B------:R-:W-:Y:S01]  /*2a50*/  SEL R2, R13, R2, !P2 ;  /* 0x000000020d027207 */ /* 0x000fe20005000000 */
[----:B------:R-:W-:Y:S01]  /*2a60*/  UIADD3 UR5, UPT, UPT, UR5, 0x70, URZ ;  /* 0x0000007005057890 */ /* 0x000fe2000fffe0ff */
[----:B-1----:R-:W-:Y:S01]  /*2a70*/  LEA R0, R11, UR37, 0x3 ;  /* 0x000000250b007c11 */ /* 0x002fe2000f8e18ff */
[----:B------:R-:W-:Y:S01]  /*2a80*/  UIADD3 UR4, UPT, UPT, UR4, 0x100, URZ ;  /* 0x0000010004047890 */ /* 0x000fe2000fffe0ff */
[----:B------:R1:W-:Y:S01]  /*2a90*/  @!P2 SYNCS.ARRIVE.TRANS64.RED RZ, [R2+URZ], R5 ;  /* 0x0000000502ffa9a7 */ /* 0x0003e200080004ff */
[----:B------:R-:W-:Y:S01]  /*2aa0*/  UIADD3 UR6, UPT, UPT, UR6, 0x1, URZ ;  /* 0x0000000106067890 */ /* 0x000fe2000fffe0ff */
[----:B------:R-:W-:-:S03]  /*2ab0*/  VIADD R3, R3, 0x1 ;  /* 0x0000000103037836 */ /* 0x000fc60000000000 */
[----:B------:R-:W-:Y:S02]  /*2ac0*/  UISETP.NE.AND UP0, UPT, UR6, 0x2, UPT ;  /* 0x000000020600788c */ /* 0x000fe4000bf05270 */
[----:B------:R-:W-:Y:S01]  /*2ad0*/  ISETP.NE.AND P0, PT, R3, 0x2, PT ;  /* 0x000000020300780c */ /* 0x000fe20003f05270 */
[----:B------:R-:W-:Y:S06]  /*2ae0*/  UGETNEXTWORKID.BROADCAST [UR4], [UR5] ;  /* 0x00000000040073ca */ /* 0x000fec0008000100 */
[----:B------:R-:W-:Y:S02]  /*2af0*/  USEL UR4, URZ, 0x1, UP0 ;  /* 0x00000001ff047887 */ /* 0x000fe40008000000 */
[----:B------:R-:W-:-:S04]  /*2b00*/  USEL UR6, UR6, URZ, UP0 ;  /* 0x000000ff06067287 */ /* 0x000fc80008000000 */
[----:B------:R-:W-:Y:S02]  /*2b10*/  LOP3.LUT R12, R12, UR4, RZ, 0x3c, !PT ;  /* 0x000000040c0c7c12 */ /* 0x000fe4000f8e3cff */
[----:B-1----:R-:W-:-:S04]  /*2b20*/  SHF.L.U32 R5, R9, 0x1f, RZ ;  /* 0x0000001f09057819 */ /* 0x002fc800000006ff */
[----:B------:R-:W1:Y:S02]  /*2b30*/  SYNCS.PHASECHK.TRANS64.TRYWAIT P1, [R0+URZ+0x70], R5 ;  /* 0x00007005000075a7 */ /* 0x000e6400080211ff */
[----:B-1----:R-:W-:Y:S05]  /*2b40*/  @!P1 BRA `(.L_x_51) ;  /* 0x0000004000089947 */ /* 0x002fea0003800000 */
.L_x_129:
[----:B------:R-:W-:Y:S01]  /*2b50*/  LEA R4, R11, UR37, 0x4 ;  /* 0x000000250b047c11 */ /* 0x000fe2000f8e20ff */
[----:B-1----:R-:W-:Y:S01]  /*2b60*/  VIADD R0, R0, 0x80 ;  /* 0x0000008000007836 */ /* 0x002fe20000000000 */
[----:B------:R-:W-:Y:S01]  /*2b70*/  SEL R3, R3, RZ, P0 ;  /* 0x000000ff03037207 */ /* 0x000fe20000000000 */
[----:B------:R-:W-:-:S03]  /*2b80*/  VIADD R11, R11, 0x1 ;  /* 0x000000010b0b7836 */ /* 0x000fc60000000000 */
[----:B------:R-:W1:Y:S01]  /*2b90*/  LDS.128 R4, [R4+0x100] ;  /* 0x0001000004047984 */ /* 0x000e620000000c00 */
[----:B------:R-:W-:Y:S02]  /*2ba0*/  PRMT R0, RZ, 0x654, R0 ;  /* 0x00000654ff007816 */ /* 0x000fe40000000000 */
[C---:B------:R-:W-:Y:S01]  /*2bb0*/  ISETP.NE.AND P1, PT, R11.reuse, 0x2, PT ;  /* 0x000000020b00780c */ /* 0x040fe20003f25270 */
[----:B------:R-:W-:Y:S01]  /*2bc0*/  @!PT LDS RZ, [RZ] ;  /* 0x00000000fffff984 */ /* 0x000fe20000000800 */
[----:B------:R-:W-:Y:S01]  /*2bd0*/  @!PT LDS RZ, [RZ] ;  /* 0x00000000fffff984 */ /* 0x000fe20000000800 */
[----:B------:R-:W-:Y:S01]  /*2be0*/  @!PT LDS RZ, [RZ] ;  /* 0x00000000fffff984 */ /* 0x000fe20000000800 */
[----:B------:R-:W-:Y:S01]  /*2bf0*/  @!PT LDS RZ, [RZ] ;  /* 0x00000000fffff984 */ /* 0x000fe20000000800 */
[----:B------:R2:W-:Y:S06]  /*2c00*/  MEMBAR.ALL.CTA ;  /* 0x0000000000007992 */ /* 0x0005ec0000008000 */
[----:B--2---:R-:W2:Y:S01]  /*2c10*/  FENCE.VIEW.ASYNC.S ;  /* 0x00000000000073c6 */ /* 0x004ea20000000000 */
[----:B------:R-:W-:Y:S01]  /*2c20*/  SEL R11, R11, RZ, P1 ;  /* 0x000000ff0b0b7207 */ /* 0x000fe20000800000 */
[----:B--2---:R2:W-:Y:S01]  /*2c30*/  SYNCS.ARRIVE.TRANS64.RED.A1T0 RZ, [R0+URZ], RZ ;  /* 0x000000ff00ff79a7 */ /* 0x0045e200081004ff */
[----:B-1----:R-:W-:-:S02]  /*2c40*/  LOP3.LUT P3, RZ, R6, 0x1, RZ, 0xc0, !PT ;  /* 0x0000000106ff7812 */ /* 0x002fc4000786c0ff */
[----:B------:R-:W-:-:S04]  /*2c50*/  SEL R5, RZ, 0x1, P0 ;  /* 0x00000001ff057807 */ /* 0x000fc80000000000 */
[----:B------:R-:W-:Y:S02]  /*2c60*/  LOP3.LUT R8, R8, R5, RZ, 0x3c, !PT ;  /* 0x0000000508087212 */ /* 0x000fe400078e3cff */
[----:B--2---:R-:W-:-:S04]  /*2c70*/  SEL R0, RZ, 0x1, P1 ;  /* 0x00000001ff007807 */ /* 0x004fc80000800000 */
[----:B------:R-:W-:Y:S01]  /*2c80*/  LOP3.LUT R9, R9, R0, RZ, 0x3c, !PT ;  /* 0x0000000009097212 */ /* 0x000fe200078e3cff */
[----:B------:R-:W-:Y:S06]  /*2c90*/  @P3 BRA `(.L_x_52) ;  /* 0xfffffffc002c3947 */ /* 0x000fec000383ffff */
[----:B------:R-:W-:Y:S01]  /*2ca0*/  ULEA UR5, UR6, UR37, 0x3 ;  /* 0x0000002506057291 */ /* 0x000fe2000f8e18ff */
[----:B------:R-:W-:-:S08]  /*2cb0*/  SHF.L.U32 R3, R12, 0x1f, RZ ;  /* 0x0000001f0c037819 */ /* 0x000fd000000006ff */
[----:B------:R-:W1:Y:S02]  /*2cc0*/  SYNCS.PHASECHK.TRANS64 P0, [UR5+0x80], R3 ;  /* 0x00008003ff0075a7 */ /* 0x000e640008001005 */
[----:B-1----:R-:W-:Y:S05]  /*2cd0*/  @P0 BRA `(.L_x_53) ;  /* 0x0000000000080947 */ /* 0x002fea0003800000 */
[----:B------:R-:W1:Y:S02]  /*2ce0*/  SYNCS.PHASECHK.TRANS64.TRYWAIT P0, [UR5+0x80], R3 ;  /* 0x00008003ff0075a7 */ /* 0x000e640008001105 */
[----:B-1----:R-:W-:Y:S05]  /*2cf0*/  @!P0 BRA `(.L_x_54) ;  /* 0x0000003c00b08947 */ /* 0x002fea0003800000 */
.L_x_53:
[----:B------:R-:W-:-:S04]  /*2d00*/  UIADD3 UR4, UPT, UPT, UR6, 0x1, URZ ;  /* 0x0000000106047890 */ /* 0x000fc8000fffe0ff */
[----:B------:R-:W-:-:S04]  /*2d10*/  UISETP.NE.AND UP0, UPT, UR4, 0x2, UPT ;  /* 0x000000020400788c */ /* 0x000fc8000bf05270 */
[----:B------:R-:W-:Y:S02]  /*2d20*/  USEL UR7, URZ, 0x1, UP0 ;  /* 0x00000001ff077887 */ /* 0x000fe40008000000 */
[----:B------:R-:W-:-:S04]  /*2d30*/  USEL UR4, UR4, URZ, UP0 ;  /* 0x000000ff04047287 */ /* 0x000fc80008000000 */
[----:B------:R-:W-:Y:S01]  /*2d40*/  ULEA UR4, UR4, UR37, 0x3 ;  /* 0x0000002504047291 */ /* 0x000fe2000f8e18ff */
[----:B-1----:R-:W-:-:S04]  /*2d50*/  LOP3.LUT R3, R12, UR7, RZ, 0x3c, !PT ;  /* 0x000000070c037c12 */ /* 0x002fc8000f8e3cff */
[----:B------:R-:W-:-:S04]  /*2d60*/  SHF.L.U32 R0, R3, 0x1f, RZ ;  /* 0x0000001f03007819 */ /* 0x000fc800000006ff */
[----:B------:R-:W1:Y:S02]  /*2d70*/  SYNCS.PHASECHK.TRANS64 P0, [UR4+0x80], R0 ;  /* 0x00008000ff0075a7 */ /* 0x000e640008001004 */
[----:B-1----:R-:W-:Y:S05]  /*2d80*/  @P0 EXIT ;  /* 0x000000000000094d */ /* 0x002fea0003800000 */
[----:B------:R-:W-:Y:S02]  /*2d90*/  SHF.L.U32 R3, R3, 0x1f, RZ ;  /* 0x0000001f03037819 */ /* 0x000fe400000006ff */
[----:B------:R-:W-:-:S07]  /*2da0*/  MOV R0, UR4 ;  /* 0x0000000400007c02 */ /* 0x000fce0008000f00 */
.L_x_55:
[----:B-1----:R1:W2:Y:S02]  /*2db0*/  SYNCS.PHASECHK.TRANS64.TRYWAIT P0, [R0+URZ+0x80], R3 ;  /* 0x00008003000075a7 */ /* 0x0022a400080011ff */
[----:B--2---:R-:W-:Y:S05]  /*2dc0*/  @!P0 NANOSLEEP.SYNCS 0x989680 ;  /* 0x009896800000895d */ /* 0x004fea0003900000 */
[----:B------:R-:W2:Y:S02]  /*2dd0*/  @!P0 SYNCS.PHASECHK.TRANS64 P0, [R0+URZ+0x80], R3 ;  /* 0x00008003000085a7 */ /* 0x000ea400080010ff */
[----:B--2---:R-:W-:Y:S05]  /*2de0*/  @P0 EXIT ;  /* 0x000000000000094d */ /* 0x004fea0003800000 */
[----:B------:R-:W-:Y:S05]  /*2df0*/  BRA `(.L_x_55) ;  /* 0xfffffffc00ec7947 */ /* 0x000fea000383ffff */
.L_x_48:
[----:B------:R-:W-:Y:S05]  /*2e00*/  BRA.U UP4, `(.L_x_56) ;  /* 0x0000001104847547 */ /* 0x000fea000b800000 */
[----:B------:R-:W-:Y:S01]  /*2e10*/  UMOV UR6, 0x40 ;  /* 0x0000004000067882 */ /* 0x000fe20000000000 */
[----:B------:R-:W-:Y:S01]  /*2e20*/  NOP ;  /* 0x0000000000007918 */ /* 0x000fe20000000000 */
[----:B------:R-:W-:Y:S01]  /*2e30*/  ULEA UR6, UR37, UR6, 0x18 ;  /* 0x0000000625067291 */ /* 0x000fe2000f8ec0ff */
[----:B------:R-:W-:Y:S02]  /*2e40*/  UMOV UR7, 0x400 ;  /* 0x0000040000077882 */ /* 0x000fe40000000000 */
[----:B------:R-:W-:-:S06]  /*2e50*/  ULEA UR37, UR37, UR7, 0x18 ;  /* 0x0000000725257291 */ /* 0x000fcc000f8ec0ff */
[----:B------:R-:W1:Y:S02]  /*2e60*/  LDS.U8 R2, [UR6+0x1c] ;  /* 0x00001c06ff027984 */ /* 0x000e640008000000 */
[----:B-1----:R-:W-:-:S13]  /*2e70*/  ISETP.NE.AND P0, PT, R2, RZ, PT ;  /* 0x000000ff0200720c */ /* 0x002fda0003f05270 */
[----:B------:R-:W-:Y:S05]  /*2e80*/  @P0 BRA `(.L_x_57) ;  /* 0x0000000400080947 */ /* 0x000fea0003800000 */
[----:B------:R-:W-:Y:S02]  /*2e90*/  UISETP.NE.U32.AND UP0, UPT, UR5, 0x1, UPT ;  /* 0x000000010500788c */ /* 0x000fe4000bf05070 */
[----:B------:R-:W-:-:S07]  /*2ea0*/  UIADD3 UR8, UPT, UPT, UR6, 0x8, URZ ;  /* 0x0000000806087890 */ /* 0x000fce000fffe0ff */
[----:B------:R-:W-:Y:S05]  /*2eb0*/  BRA.U !UP0, `(.L_x_58) ;  /* 0x00000001089c7547 */ /* 0x000fea000b800000 */
[----:B------:R-:W-:Y:S01]  /*2ec0*/  ELECT P0, URZ, PT ;  /* 0x0000000000ff782f */ /* 0x000fe20003800000 */
[----:B------:R-:W-:-:S12]  /*2ed0*/  BSSY B0, `(.L_x_58) ;  /* 0x0000025000007945 */ /* 0x000fd80003800000 */
[----:B------:R-:W-:Y:S05]  /*2ee0*/  @!P0 BRA `(.L_x_59) ;  /* 0x00000000008c8947 */ /* 0x000fea0003800000 */
[----:B------:R-:W-:-:S05]  /*2ef0*/  UMOV UR7, 0x10 ;  /* 0x0000001000077882 */ /* 0x000fca0000000000 */
[----:B------:R-:W-:Y:S04]  /*2f00*/  DEPBAR.LE SB1, 0x36 ;  /* 0x00009d800000791a */ /* 0x000fe80000000000 */
[----:B------:R-:W1:Y:S02]  /*2f10*/  UTCATOMSWS.2CTA.FIND_AND_SET.ALIGN UP1, UR7, UR7 ;  /* 0x00000007000775e3 */ /* 0x000e640008220800 */
[----:B-1----:R-:W-:Y:S01]  /*2f20*/  MOV R11, UR7 ;  /* 0x00000007000b7c02 */ /* 0x002fe20008000f00 */
[----:B------:R-:W-:Y:S06]  /*2f30*/  BRA.U UP1, `(.L_x_60) ;  /* 0x0000000101187547 */ /* 0x000fec000b800000 */
.L_x_61:
[----:B------:R-:W-:Y:S05]  /*2f40*/  NANOSLEEP 0x64 ;  /* 0x000000640000795d */ /* 0x000fea0003800000 */
[----:B------:R-:W-:-:S05]  /*2f50*/  UMOV UR7, 0x10 ;  /* 0x0000001000077882 */ /* 0x000fca0000000000 */
[----:B------:R-:W-:Y:S04]  /*2f60*/  DEPBAR.LE SB1, 0x36 ;  /* 0x00009d800000791a */ /* 0x000fe80000000000 */
[----:B------:R-:W1:Y:S02]  /*2f70*/  UTCATOMSWS.2CTA.FIND_AND_SET.ALIGN UP1, UR7, UR7 ;  /* 0x00000007000775e3 */ /* 0x000e640008220800 */
[----:B-1----:R-:W-:Y:S01]  /*2f80*/  MOV R11, UR7 ;  /* 0x00000007000b7c02 */ /* 0x002fe20008000f00 */
[----:B------:R-:W-:Y:S05]  /*2f90*/  BRA.U !UP1, `(.L_x_61) ;  /* 0xfffffffd09e87547 */ /* 0x000fea000b83ffff */
.L_x_60:
[----:B------:R-:W1:Y:S01]  /*2fa0*/  LDS R5, [UR6+0x10] ;  /* 0x00001006ff057984 */ /* 0x000e620008000800 */
[----:B------:R-:W-:Y:S01]  /*2fb0*/  IMAD.U32 R3, RZ, RZ, UR37 ;  /* 0x00000025ff037e24 */ /* 0x000fe2000f8e00ff */
[----:B------:R-:W-:-:S03]  /*2fc0*/  MOV R2, UR4 ;  /* 0x0000000400027c02 */ /* 0x000fc60008000f00 */
[----:B------:R-:W-:Y:S01]  /*2fd0*/  VIADD R3, R3, 0x120 ;  /* 0x0000012003037836 */ /* 0x000fe20000000000 */
[----:B-1----:R-:W-:-:S04]  /*2fe0*/  SHF.L.U32 R5, R5, 0x1f, RZ ;  /* 0x0000001f05057819 */ /* 0x002fc800000006ff */
[----:B------:R-:W1:Y:S02]  /*2ff0*/  SYNCS.PHASECHK.TRANS64.TRYWAIT P0, [UR6+0x8], R5 ;  /* 0x00000805ff0075a7 */ /* 0x000e640008001106 */
[----:B-1----:R-:W-:Y:S05]  /*3000*/  @P0 BRA `(.L_x_62) ;  /* 0x0000000000080947 */ /* 0x002fea0003800000 */
[----:B------:R-:W1:Y:S02]  /*3010*/  SYNCS.PHASECHK.TRANS64.TRYWAIT P0, [UR6+0x8], R5 ;  /* 0x00000805ff0075a7 */ /* 0x000e640008001106 */
[----:B-1----:R-:W-:Y:S05]  /*3020*/  @!P0 BRA `(.L_x_63) ;  /* 0x0000003800fc8947 */ /* 0x002fea0003800000 */
.L_x_62:
[----:B-1----:R-:W-:Y:S01]  /*3030*/  HFMA2 R4, -RZ, RZ, 0, 5.9604644775390625e-08 ;  /* 0x00000001ff047431 */ /* 0x002fe200000001ff */
[----:B------:R-:W-:Y:S01]  /*3040*/  UPRMT UR7, UR4, 0x654, UR8 ;  /* 0x0000065404077896 */ /* 0x000fe20008000008 */
[----:B------:R-:W-:Y:S01]  /*3050*/  IMAD.MOV.U32 R6, RZ, RZ, 0xffff ;  /* 0x0000ffffff067424 */ /* 0x000fe200078e00ff */
[----:B------:R-:W-:Y:S01]  /*3060*/  PRMT R2, R2, 0x654, R3 ;  /* 0x0000065402027816 */ /* 0x000fe20000000003 */
[----:B------:R-:W-:Y:S02]  /*3070*/  IMAD.MOV.U32 R5, RZ, RZ, 0x4 ;  /* 0x00000004ff057424 */ /* 0x000fe400078e00ff */
[----:B------:R-:W-:Y:S01]  /*3080*/  IMAD.SHL.U32 R9, R11, 0x20, RZ ;  /* 0x000000200b097824 */ /* 0x000fe200078e00ff */
[----:B------:R-:W-:Y:S02]  /*3090*/  MOV R3, UR7 ;  /* 0x0000000700037c02 */ /* 0x000fe40008000f00 */
[-C--:B------:R-:W-:Y:S01]  /*30a0*/  SHF.L.U32 R7, R6, R11.reuse, RZ ;  /* 0x0000000b06077219 */ /* 0x080fe200000006ff */
[----:B------:R1:W-:Y:S01]  /*30b0*/  SYNCS.ARRIVE.TRANS64.RED RZ, [UR7], R5 ;  /* 0x00000005ffff79a7 */ /* 0x0003e20008000407 */
[----:B------:R-:W-:Y:S01]  /*30c0*/  SHF.L.U32 R6, R4, R11, RZ ;  /* 0x0000000b04067219 */ /* 0x000fe200000006ff */
[----:B------:R1:W-:Y:S04]  /*30d0*/  STS [UR37+0x120], R9 ;  /* 0x00012009ff007988 */ /* 0x0003e80008000825 */
[----:B------:R1:W-:Y:S04]  /*30e0*/  STAS [R2.64], R11 ;  /* 0x0000000b02007dbd */ /* 0x0003e8000c0008ff */
[----:B------:R1:W-:Y:S04]  /*30f0*/  ATOMS.OR RZ, [UR6+0x14], R7 ;  /* 0x00001407ffff798c */ /* 0x0003e8000b000006 */
[----:B------:R1:W-:Y:S04]  /*3100*/  ATOMS.OR RZ, [UR6+0x18], R6 ;  /* 0x00001806ffff798c */ /* 0x0003e8000b000006 */
[----:B------:R1:W-:Y:S02]  /*3110*/  ATOMS.XOR RZ, [UR6+0x10], R4 ;  /* 0x00001004ffff798c */ /* 0x0003e4000b800006 */
.L_x_59:
[----:B------:R-:W-:Y:S05]  /*3120*/  BSYNC B0 ;  /* 0x0000000000007941 */ /* 0x000fea0003800000 */
.L_x_58:
[----:B------:R-:W-:Y:S05]  /*3130*/  BRA.U UP0, `(.L_x_64) ;  /* 0x00000001006c7547 */ /* 0x000fea000b800000 */
[----:B------:R-:W-:-:S03]  /*3140*/  UMOV UR7, 0xffffffff ;  /* 0xffffffff00077882 */ /* 0x000fc60000000000 */
[----:B------:R-:W-:Y:S05]  /*3150*/  BRA.DIV UR7, `(.L_x_65) ;  /* 0x0000003a07c87947 */ /* 0x000fea000b800000 */
[----:B------:R-:W-:-:S13]  /*3160*/  ELECT P6, URZ, PT ;  /* 0x0000000000ff782f */ /* 0x000fda00038c0000 */
.L_x_133:
[----:B------:R-:W-:Y:S05]  /*3170*/  @!P6 BRA `(.L_x_64) ;  /* 0x00000000005ce947 */ /* 0x000fea0003800000 */
[----:B-1----:R-:W1:Y:S02]  /*3180*/  LDS R3, [UR6+0x10] ;  /* 0x00001006ff037984 */ /* 0x002e640008000800 */
[----:B-1----:R-:W-:-:S04]  /*3190*/  SHF.L.U32 R3, R3, 0x1f, RZ ;  /* 0x0000001f03037819 */ /* 0x002fc800000006ff */
[----:B------:R-:W1:Y:S02]  /*31a0*/  SYNCS.PHASECHK.TRANS64.TRYWAIT P0, [UR6+0x8], R3 ;  /* 0x00000803ff0075a7 */ /* 0x000e640008001106 */
[----:B-1----:R-:W-:Y:S05]  /*31b0*/  @P0 BRA `(.L_x_66) ;  /* 0x0000000000080947 */ /* 0x002fea0003800000 */
[----:B------:R-:W1:Y:S02]  /*31c0*/  SYNCS.PHASECHK.TRANS64.TRYWAIT P0, [UR6+0x8], R3 ;  /* 0x00000803ff0075a7 */ /* 0x000e640008001106 */
[----:B-1----:R-:W-:Y:S05]  /*31d0*/  @!P0 BRA `(.L_x_67) ;  /* 0x0000003800c88947 */ /* 0x002fea0003800000 */
.L_x_66:
[----:B------:R-:W2:Y:S01]  /*31e0*/  LDS R5, [UR37+0x120] ;  /* 0x00012025ff057984 */ /* 0x000ea20008000800 */
[----:B-1----:R-:W-:Y:S02]  /*31f0*/  HFMA2 R2, -RZ, RZ, 0, 5.9604644775390625e-08 ;  /* 0x00000001ff027431 */ /* 0x002fe400000001ff */
[----:B------:R-:W-:Y:S01]  /*3200*/  IMAD.MOV.U32 R3, RZ, RZ, 0xffff ;  /* 0x0000ffffff037424 */ /* 0x000fe200078e00ff */
[----:B------:R-:W-:Y:S01]  /*3210*/  UPRMT UR7, UR4, 0x654, UR8 ;  /* 0x0000065404077896 */ /* 0x000fe20008000008 */
[----:B--2---:R-:W-:-:S03]  /*3220*/  IMAD.SHL.U32 R4, R5, 0x20, RZ ;  /* 0x0000002005047824 */ /* 0x004fc600078e00ff */
[-C--:B------:R-:W-:Y:S02]  /*3230*/  SHF.L.U32 R3, R3, R5.reuse, RZ ;  /* 0x0000000503037219 */ /* 0x080fe400000006ff */
[----:B------:R-:W-:Y:S01]  /*3240*/  SHF.L.U32 R5, R2, R5, RZ ;  /* 0x0000000502057219 */ /* 0x000fe200000006ff */
[----:B------:R2:W-:Y:S04]  /*3250*/  STS [UR37+0x120], R4 ;  /* 0x00012004ff007988 */ /* 0x0005e80008000825 */
[----:B------:R2:W-:Y:S04]  /*3260*/  ATOMS.OR RZ, [UR6+0x14], R3 ;  /* 0x00001403ffff798c */ /* 0x0005e8000b000006 */
[----:B------:R2:W-:Y:S01]  /*3270*/  ATOMS.OR RZ, [UR6+0x18], R5 ;  /* 0x00001805ffff798c */ /* 0x0005e2000b000006 */
[----:B------:R-:W-:Y:S03]  /*3280*/  SYNCS.ARRIVE.TRANS64.RED.A1T0 RZ, [UR7], RZ ;  /* 0x000000ffffff79a7 */ /* 0x000fe60008100407 */
[----:B------:R2:W-:Y:S01]  /*3290*/  ATOMS.XOR RZ, [UR6+0x10], R2 ;  /* 0x00001002ffff798c */ /* 0x0005e2000b800006 */
[----:B------:R-:W-:Y:S05]  /*32a0*/  BRA `(.L_x_64) ;  /* 0x0000000000107947 */ /* 0x000fea0003800000 */
.L_x_57:
[----:B------:R-:W-:-:S05]  /*32b0*/  MOV R2, 0xffffffff ;  /* 0xffffffff00027802 */ /* 0x000fca0000000f00 */
[----:B------:R1:W-:Y:S02]  /*32c0*/  STS [UR37+0x120], R2 ;  /* 0x00012002ff007988 */ /* 0x0003e40008000825 */
[----:B-1----:R-:W-:Y:S02]  /*32d0*/  MOV R2, 0x32f0 ;  /* 0x000032f000027802 */ /* 0x002fe40000000f00 */
[----:B-----5:R-:W-:Y:S05]  /*32e0*/  CALL.REL.NOINC `($__internal_1_$__cuda_sm10x_tcgen05_guardrail_trap_phase_invalid_during_alloc) ;  /* 0x0000003c00d07944 */ /* 0x020fea0003c00000 */
.L_x_64:
[----:B------:R-:W-:Y:S05]  /*32f0*/  WARPSYNC.ALL ;  /* 0x0000000000007948 */ /* 0x000fea0003800000 */
[----:B------:R-:W3:Y:S01]  /*3300*/  S2UR UR8, SR_CgaCtaId ;  /* 0x00000000000879c3 */ /* 0x000ee20000008800 */
[----:B------:R-:W-:Y:S01]  /*3310*/  UMOV UR6, 0x400 ;  /* 0x0000040000067882 */ /* 0x000fe20000000000 */
[----:B------:R-:W-:-:S06]  /*3320*/  NOP ;  /* 0x0000000000007918 */ /* 0x000fcc0000000000 */
[----:B------:R-:W-:Y:S06]  /*3330*/  BAR.ARV 0x6, 0xa0 ;  /* 0x0182800000007b1d */ /* 0x000fec0000002000 */
[----:B------:R-:W-:Y:S01]  /*3340*/  LOP3.LUT R0, R0, 0xffff, RZ, 0xc0, !PT ;  /* 0x0000ffff00007812 */ /* 0x000fe200078ec0ff */
[----:B-1----:R-:W-:Y:S01]  /*3350*/  IMAD.MOV.U32 R9, RZ, RZ, 0x1 ;  /* 0x00000001ff097424 */ /* 0x002fe200078e00ff */
[----:B------:R-:W-:Y:S01]  /*3360*/  LOP3.LUT R8, R8, 0xffff, RZ, 0xc0, !PT ;  /* 0x0000ffff08087812 */ /* 0x000fe200078ec0ff */
[----:B------:R-:W-:Y:S01]  /*3370*/  UMOV UR22, URZ ;  /* 0x000000ff00167c82 */ /* 0x000fe20008000000 */
[----:B------:R-:W-:Y:S01]  /*3380*/  R2UR UR12, R0 ;  /* 0x00000000000c72ca */ /* 0x000fe200000e0000 */
[----:B------:R-:W-:Y:S01]  /*3390*/  UMOV UR21, URZ ;  /* 0x000000ff00157c82 */ /* 0x000fe20008000000 */
[----:B------:R-:W-:Y:S01]  /*33a0*/  R2UR UR13, R8 ;  /* 0x00000000080d72ca */ /* 0x000fe200000e0000 */
[----:B------:R-:W-:Y:S01]  /*33b0*/  IMAD.MOV.U32 R8, RZ, RZ, RZ ;  /* 0x000000ffff087224 */ /* 0x000fe200078e00ff */
[----:B------:R-:W-:-:S02]  /*33c0*/  UISETP.NE.AND UP2, UPT, UR5, URZ, UPT ;  /* 0x000000ff0500728c */ /* 0x000fc4000bf45270 */
[----:B---3--:R-:W-:Y:S01]  /*33d0*/  ULEA UR8, UR8, UR6, 0x18 ;  /* 0x0000000608087291 */ /* 0x008fe2000f8ec0ff */
[----:B------:R-:W1:Y:S03]  /*33e0*/  LDCU UR6, c[0x0][0x38c] ;  /* 0x00007180ff0677ac */ /* 0x000e660008000800 */
[----:B------:R-:W-:Y:S02]  /*33f0*/  UIADD3 UR14, UPT, UPT, UR8, 0x2400, URZ ;  /* 0x00002400080e7890 */ /* 0x000fe4000fffe0ff */
[----:B------:R-:W-:-:S03]  /*3400*/  UIADD3 UR15, UPT, UPT, UR8, 0x4c00, URZ ;  /* 0x00004c00080f7890 */ /* 0x000fc6000fffe0ff */
[----:B--2---:R-:W2:Y:S01]  /*3410*/  LDS R2, [UR8+0x120] ;  /* 0x00012008ff027984 */ /* 0x004ea20008000800 */
[----:B------:R-:W-:Y:S02]  /*3420*/  USHF.R.U32.HI UR14, URZ, 0x4, UR14 ;  /* 0x00000004ff0e7899 */ /* 0x000fe4000801160e */
[----:B------:R-:W-:Y:S02]  /*3430*/  USHF.R.U32.HI UR15, URZ, 0x4, UR15 ;  /* 0x00000004ff0f7899 */ /* 0x000fe4000801160f */
[----:B------:R-:W-:Y:S02]  /*3440*/  ULOP3.LUT UR14, UR14, 0x3fff, URZ, 0xc0, !UPT ;  /* 0x00003fff0e0e7892 */ /* 0x000fe4000f8ec0ff */
[----:B------:R-:W-:Y:S02]  /*3450*/  ULOP3.LUT UR15, UR15, 0x3fff, URZ, 0xc0, !UPT ;  /* 0x00003fff0f0f7892 */ /* 0x000fe4000f8ec0ff */
[----:B------:R-:W-:Y:S02]  /*3460*/  ULOP3.LUT UR14, UR14, 0x10000, URZ, 0xfc, !UPT ;  /* 0x000100000e0e7892 */ /* 0x000fe4000f8efcff */
[----:B-1----:R-:W-:-:S02]  /*3470*/  UIADD3 UR6, UPT, UPT, UR6, 0x1f, URZ ;  /* 0x0000001f06067890 */ /* 0x002fc4000fffe0ff */
[----:B------:R-:W-:Y:S02]  /*3480*/  ULOP3.LUT UR15, UR15, 0x10000, URZ, 0xfc, !UPT ;  /* 0x000100000f0f7892 */ /* 0x000fe4000f8efcff */
[----:B------:R-:W-:Y:S01]  /*3490*/  USHF.R.S32.HI UR7, URZ, 0x1f, UR6 ;  /* 0x0000001fff077899 */ /* 0x000fe20008011406 */
[----:B------:R-:W-:Y:S01]  /*34a0*/  UMOV UR20, URZ ;  /* 0x000000ff00147c82 */ /* 0x000fe20008000000 */
[----:B------:R-:W-:Y:S02]  /*34b0*/  UMOV UR26, 0x0 ;  /* 0x00000000001a7882 */ /* 0x000fe40000000000 */
[----:B------:R-:W-:Y:S01]  /*34c0*/  ULEA.HI UR7, UR7, UR6, URZ, 0x5 ;  /* 0x0000000607077291 */ /* 0x000fe2000f8f28ff */
[----:B------:R-:W-:-:S03]  /*34d0*/  UMOV UR27, 0x8100490 ;  /* 0x08100490001b7882 */ /* 0x000fc60000000000 */
[----:B------:R-:W-:-:S04]  /*34e0*/  USHF.R.S32.HI UR7, URZ, 0x5, UR7 ;  /* 0x00000005ff077899 */ /* 0x000fc80008011407 */
[----:B------:R-:W-:-:S04]  /*34f0*/  UISETP.LT.AND UP0, UPT, UR7, 0x1, UPT ;  /* 0x000000010700788c */ /* 0x000fc8000bf01270 */
[----:B------:R-:W-:Y:S01]  /*3500*/  USEL UR23, UR7, 0x1, !UP0 ;  /* 0x0000000107177887 */ /* 0x000fe2000c000000 */
[----:B--2---:R-:W-:Y:S02]  /*3510*/  R2UR UR24, R2 ;  /* 0x00000000021872ca */ /* 0x004fe400000e0000 */
[----:B------:R-:W-:-:S13]  /*3520*/  CS2R R2, SRZ ;  /* 0x0000000000027805 */ /* 0x000fda000001ff00 */
.L_x_75:
[C---:B------:R-:W-:Y:S02]  /*3530*/  LEA R0, R8.reuse, UR8, 0x3 ;  /* 0x0000000808007c11 */ /* 0x040fe4000f8e18ff */
[----:B------:R-:W-:Y:S02]  /*3540*/  SHF.L.U32 R5, R3, 0x1f, RZ ;  /* 0x0000001f03057819 */ /* 0x000fe400000006ff */
[----:B------:R-:W-:Y:S02]  /*3550*/  LEA R4, R8, UR8, 0x4 ;  /* 0x0000000808047c11 */ /* 0x000fe4000f8e20ff */
[----:B------:R-:W1:Y:S02]  /*3560*/  SYNCS.PHASECHK.TRANS64.TRYWAIT P0, [R0+URZ+0x70], R5 ;  /* 0x00007005000075a7 */ /* 0x000e6400080011ff */
[----:B-1-34-:R-:W-:Y:S05]  /*3570*/  @!P0 BRA `(.L_x_68) ;  /* 0x0000003400f88947 */ /* 0x01afea0003800000 */
.L_x_134:
[----:B-1----:R-:W1:Y:S01]  /*3580*/  LDS.128 R4, [R4+0x100] ;  /* 0x0001000004047984 */ /* 0x002e620000000c00 */
[----:B------:R-:W-:Y:S02]  /*3590*/  VIADD R0, R0, 0x80 ;  /* 0x0000008000007836 */ /* 0x000fe40000000000 */
[----:B------:R-:W-:Y:S01]  /*35a0*/  VIADD R8, R8, 0x1 ;  /* 0x0000000108087836 */ /* 0x000fe20000000000 */
[----:B------:R-:W-:Y:S01]  /*35b0*/  @!PT LDS RZ, [RZ] ;  /* 0x00000000fffff984 */ /* 0x000fe20000000800 */
[----:B------:R-:W-:Y:S01]  /*35c0*/  @!PT LDS RZ, [RZ] ;  /* 0x00000000fffff984 */ /* 0x000fe20000000800 */
[----:B------:R-:W-:Y:S01]  /*35d0*/  @!PT LDS RZ, [RZ] ;  /* 0x00000000fffff984 */ /* 0x000fe20000000800 */
[----:B------:R-:W-:Y:S01]  /*35e0*/  @!PT LDS RZ, [RZ] ;  /* 0x00000000fffff984 */ /* 0x000fe20000000800 */
[----:B------:R2:W-:Y:S06]  /*35f0*/  MEMBAR.ALL.CTA ;  /* 0x0000000000007992 */ /* 0x0005ec0000008000 */
[----:B--2---:R-:W2:Y:S01]  /*3600*/  FENCE.VIEW.ASYNC.S ;  /* 0x00000000000073c6 */ /* 0x004ea20000000000 */
[----:B------:R-:W-:-:S04]  /*3610*/  PRMT R0, RZ, 0x654, R0 ;  /* 0x00000654ff007816 */ /* 0x000fc80000000000 */
[----:B--2---:R2:W-:Y:S01]  /*3620*/  SYNCS.ARRIVE.TRANS64.RED.A1T0 RZ, [R0+URZ], RZ ;  /* 0x000000ff00ff79a7 */ /* 0x0045e200081004ff */
[----:B-1----:R-:W-:Y:S01]  /*3630*/  LOP3.LUT P1, RZ, R6, 0x1, RZ, 0xc0, !PT ;  /* 0x0000000106ff7812 */ /* 0x002fe2000782c0ff */
[----:B--2---:R-:W-:-:S12]  /*3640*/  BRA.U UP2, `(.L_x_69) ;  /* 0x0000000102cc7547 */ /* 0x004fd8000b800000 */
[----:B------:R-:W1:Y:S01]  /*3650*/  LDCU UR6, c[0x0][0x38c] ;  /* 0x00007180ff0677ac */ /* 0x000e620008000800 */
[----:B------:R-:W-:Y:S02]  /*3660*/  PLOP3.LUT P2, PT, PT, PT, PT, 0x80, 0x8 ;  /* 0x000000000008781c */ /* 0x000fe40003f4f070 */
[----:B------:R-:W-:Y:S01]  /*3670*/  SHF.L.U32 R5, R9, 0x1f, RZ ;  /* 0x0000001f09057819 */ /* 0x000fe200000006ff */
[----:B------:R-:W-:Y:S02]  /*3680*/  ULEA UR11, UR22, UR8, 0x3 ;  /* 0x00000008160b7291 */ /* 0x000fe4000f8e18ff */
[----:B-1----:R-:W-:-:S06]  /*3690*/  UISETP.GE.AND UP0, UPT, UR6, 0x1, UPT ;  /* 0x000000010600788c */ /* 0x002fcc000bf06270 */
[----:B------:R-:W-:-:S05]  /*36a0*/  PLOP3.LUT P0, PT, PT, PT, UP0, 0x80, 0x8 ;  /* 0x000000000008781c */ /* 0x000fca0003f0f008 */
[----:B------:R-:W-:-:S08]  /*36b0*/  @UP0 ULEA UR6, UR21, UR8, 0x3 ;  /* 0x0000000815060291 */ /* 0x000fd0000f8e18ff */
[----:B------:R-:W-:-:S04]  /*36c0*/  @P0 SHF.L.U32 R0, R2, 0x1f, RZ ;  /* 0x0000001f02000819 */ /* 0x000fc800000006ff */
[----:B------:R1:W2:Y:S01]  /*36d0*/  @P0 SYNCS.PHASECHK.TRANS64.TRYWAIT P2, [UR6], R0 ;  /* 0x00000000ff0005a7 */ /* 0x0002a20008041106 */
[----:B------:R-:W3:Y:S02]  /*36e0*/  SYNCS.PHASECHK.TRANS64.TRYWAIT P0, [UR11+0xb0], R5 ;  /* 0x0000b005ff0075a7 */ /* 0x000ee4000800110b */
[----:B-123--:R-:W-:Y:S05]  /*36f0*/  @!P0 BRA `(.L_x_70) ;  /* 0x0000003400ac8947 */ /* 0x00efea0003800000 */
.L_x_136:
[----:B------:R-:W-:Y:S01]  /*3700*/  UMOV UR19, UR20 ;  /* 0x0000001400137c82 */ /* 0x000fe20008000000 */
[----:B------:R-:W-:Y:S05]  /*3710*/  BRA.U !UP0, `(.L_x_71) ;  /* 0x0000000108887547 */ /* 0x000fea000b800000 */
[----:B------:R-:W-:Y:S02]  /*3720*/  UIADD3 UR19, UPT, UPT, UR23, UR20, URZ ;  /* 0x0000001417137290 */ /* 0x000fe4000fffe0ff */
[----:B------:R-:W-:Y:S02]  /*3730*/  ULEA UR10, UR22, UR24, 0x5 ;  /* 0x00000018160a7291 */ /* 0x000fe4000f8e28ff */
[----:B------:R-:W-:Y:S01]  /*3740*/  UPLOP3.LUT UP3, UPT, UPT, UPT, UPT, 0x40, 0x4 ;  /* 0x000000000004789c */ /* 0x000fe20003f6e870 */
[----:B------:R-:W-:Y:S01]  /*3750*/  UMOV UR18, UR7 ;  /* 0x0000000700127c82 */ /* 0x000fe20008000000 */
[----:B------:R-:W-:-:S09]  /*3760*/  UMOV UR17, UR21 ;  /* 0x0000001500117c82 */ /* 0x000fd20008000000 */
.L_x_74:
[----:B--2---:R-:W-:Y:S01]  /*3770*/  ULEA UR9, UR17, UR8, 0x3 ;  /* 0x0000000811097291 */ /* 0x004fe2000f8e18ff */
[----:B---3--:R-:W-:Y:S11]  /*3780*/  @P2 BRA `(.L_x_72) ;  /* 0x00000000000c2947 */ /* 0x008ff60003800000 */
[----:B-1----:R-:W-:Y:S04]  /*3790*/  SHF.L.U32 R5, R2, 0x1f, RZ ;  /* 0x0000001f02057819 */ /* 0x002fe800000006ff */
[----:B------:R-:W1:Y:S02]  /*37a0*/  SYNCS.PHASECHK.TRANS64.TRYWAIT P0, [UR9], R5 ;  /* 0x00000005ff0075a7 */ /* 0x000e640008001109 */
[----:B-1----:R-:W-:Y:S05]  /*37b0*/  @!P0 BRA `(.L_x_73) ;  /* 0x0000003400948947 */ /* 0x002fea0003800000 */
.L_x_72:
[----:B------:R-:W-:Y:S01]  /*37c0*/  UISETP.NE.AND UP0, UPT, UR18, 0x1, UPT ;  /* 0x000000011200788c */ /* 0x000fe2000bf05270 */
[----:B------:R-:W-:Y:S01]  /*37d0*/  PLOP3.LUT P2, PT, PT, PT, PT, 0x80, 0x8 ;  /* 0x000000000008781c */ /* 0x000fe20003f4f070 */
[----:B------:R-:W-:Y:S02]  /*37e0*/  UIADD3 UR21, UPT, UPT, UR17, 0x1, URZ ;  /* 0x0000000111157890 */ /* 0x000fe4000fffe0ff */
[----:B------:R-:W-:Y:S02]  /*37f0*/  ULEA UR28, UR17, UR15, 0x6 ;  /* 0x0000000f111c7291 */ /* 0x000fe4000f8e30ff */
[----:B------:R-:W-:Y:S01]  /*3800*/  UISETP.NE.AND UP1, UPT, UR21, 0x5, UPT ;  /* 0x000000051500788c */ /* 0x000fe2000bf25270 */
[----:B------:R-:W-:Y:S01]  /*3810*/  PLOP3.LUT P0, PT, PT, PT, UP0, 0x80, 0x8 ;  /* 0x000000000008781c */ /* 0x000fe20003f0f008 */
[----:B------:R-:W-:Y:S02]  /*3820*/  ULEA UR30, UR17, UR14, 0x7 ;  /* 0x0000000e111e7291 */ /* 0x000fe4000f8e38ff */
[----:B------:R-:W-:Y:S02]  /*3830*/  USEL UR16, URZ, 0x1, UP1 ;  /* 0x00000001ff107887 */ /* 0x000fe40008800000 */
[----:B------:R-:W-:Y:S02]  /*3840*/  USEL UR21, UR21, URZ, UP1 ;  /* 0x000000ff15157287 */ /* 0x000fe40008800000 */
[----:B------:R-:W-:Y:S02]  /*3850*/  UIADD3 UR9, UPT, UPT, UR9, 0x28, URZ ;  /* 0x0000002809097890 */ /* 0x000fe4000fffe0ff */
[----:B------:R-:W-:Y:S01]  /*3860*/  @UP0 ULEA UR6, UR21, UR8, 0x3 ;  /* 0x0000000815060291 */ /* 0x000fe2000f8e18ff */
[----:B------:R-:W-:Y:S01]  /*3870*/  LOP3.LUT R2, R2, UR16, RZ, 0x3c, !PT ;  /* 0x0000001002027c12 */ /* 0x000fe2000f8e3cff */
[----:B------:R-:W-:Y:S01]  /*3880*/  UMOV UR29, 0xc0004010 ;  /* 0xc0004010001d7882 */ /* 0x000fe20000000000 */
[----:B------:R-:W-:Y:S01]  /*3890*/  UMOV UR31, 0xc0004010 ;  /* 0xc0004010001f7882 */ /* 0x000fe20000000000 */
[----:B------:R-:W-:Y:S01]  /*38a0*/  UIADD3 UR20, UPT, UPT, UR20, 0x1, URZ ;  /* 0x0000000114147890 */ /* 0x000fe2000fffe0ff */
[----:B-1----:R-:W-:Y:S01]  /*38b0*/  @P0 SHF.L.U32 R0, R2, 0x1f, RZ ;  /* 0x0000001f02000819 */ /* 0x002fe200000006ff */
[----:B------:R-:W-:Y:S02]  /*38c0*/  UIADD3 UR18, UPT, UPT, UR18, -0x1, URZ ;  /* 0xffffffff12127890 */ /* 0x000fe4000fffe0ff */
[----:B------:R-:W-:Y:S01]  /*38d0*/  UISETP.NE.AND UP0, UPT, UR20, UR19, UPT ;  /* 0x000000131400728c */ /* 0x000fe2000bf05270 */
[----:B------:R2:W3:Y:S01]  /*38e0*/  @P0 SYNCS.PHASECHK.TRANS64.TRYWAIT P2, [UR6], R0 ;  /* 0x00000000ff0005a7 */ /* 0x0004e20008041106 */
[----:B------:R2:W-:Y:S01]  /*38f0*/  UTCQMMA.2CTA gdesc[UR30], gdesc[UR28], tmem[UR10], tmem[UR26], idesc[UR27], UP3 ;  /* 0x00ff1a1c1e0075ea */ /* 0x0005e20009a0030a */
[----:B------:R-:W-:Y:S01]  /*3900*/  UPLOP3.LUT UP3, UPT, UPT, UPT, UPT, 0x80, 0x8 ;  /* 0x000000000008789c */ /* 0x000fe20003f6f070 */
[----:B------:R2:W-:Y:S01]  /*3910*/  UTCBAR.2CTA.MULTICAST [UR9], URZ, UR13 ;  /* 0x000000ff090073e9 */ /* 0x0005e2000820080d */
[----:B------:R-:W-:Y:S04]  /*3920*/  UMOV UR17, UR21 ;  /* 0x0000001500117c82 */ /* 0x000fe80008000000 */
[----:B------:R-:W-:Y:S05]  /*3930*/  BRA.U UP0, `(.L_x_74) ;  /* 0xfffffffd008c7547 */ /* 0x000fea000b83ffff */
.L_x_71:
[----:B------:R-:W-:Y:S01]  /*3940*/  UIADD3 UR11, UPT, UPT, UR11, 0x90, URZ ;  /* 0x000000900b0b7890 */ /* 0x000fe2000fffe0ff */
[----:B------:R-:W-:-:S08]  /*3950*/  UMOV UR20, UR19 ;  /* 0x0000001300147c82 */ /* 0x000fd00008000000 */
[----:B------:R4:W-:Y:S01]  /*3960*/  UTCBAR.2CTA.MULTICAST [UR11], URZ, UR12 ;  /* 0x000000ff0b0073e9 */ /* 0x0009e2000820080c */
[----:B------:R-:W-:Y:S02]  /*3970*/  NOP ;  /* 0x0000000000007918 */ /* 0x000fe40000000000 */
.L_x_69:
[----:B------:R-:W-:Y:S01]  /*3980*/  UIADD3 UR22, UPT, UPT, UR22, 0x1, URZ ;  /* 0x0000000116167890 */ /* 0x000fe2000fffe0ff */
[----:B------:R-:W-:-:S03]  /*3990*/  ISETP.NE.AND P0, PT, R8, 0x2, PT ;  /* 0x000000020800780c */ /* 0x000fc60003f05270 */
[----:B------:R-:W-:Y:S01]  /*39a0*/  UISETP.NE.AND UP0, UPT, UR22, 0x4, UPT ;  /* 0x000000041600788c */ /* 0x000fe2000bf05270 */
[----:B-12---:R-:W-:Y:S02]  /*39b0*/  SEL R0, RZ, 0x1, P0 ;  /* 0x00000001ff007807 */ /* 0x006fe40000000000 */
[----:B------:R-:W-:Y:S01]  /*39c0*/  SEL R8, R8, RZ, P0 ;  /* 0x000000ff08087207 */ /* 0x000fe20000000000 */
[----:B------:R-:W-:Y:S01]  /*39d0*/  USEL UR6, URZ, 0x1, UP0 ;  /* 0x00000001ff067887 */ /* 0x000fe20008000000 */
[----:B------:R-:W-:Y:S01]  /*39e0*/  LOP3.LUT R3, R3, R0, RZ, 0x3c, !PT ;  /* 0x0000000003037212 */ /* 0x000fe200078e3cff */
[----:B------:R-:W-:-:S04]  /*39f0*/  USEL UR22, UR22, URZ, UP0 ;  /* 0x000000ff16167287 */ /* 0x000fc80008000000 */
[----:B------:R-:W-:Y:S01]  /*3a00*/  LOP3.LUT R9, R9, UR6, RZ, 0x3c, !PT ;  /* 0x0000000609097c12 */ /* 0x000fe2000f8e3cff */
[----:B------:R-:W-:Y:S07]  /*3a10*/  @P1 BRA `(.L_x_75) ;  /* 0xfffffff800c41947 */ /* 0x000fee000383ffff */
[----:B------:R-:W1:Y:S01]  /*3a20*/  S2UR UR6, SR_CgaCtaId ;  /* 0x00000000000679c3 */ /* 0x000e620000008800 */
[----:B------:R-:W-:Y:S01]  /*3a30*/  ELECT P0, URZ, PT ;  /* 0x0000000000ff782f */ /* 0x000fe20003800000 */
[----:B------:R-:W-:Y:S01]  /*3a40*/  HFMA2 R0, -RZ, RZ, 0, 5.9604644775390625e-08 ;  /* 0x00000001ff007431 */ /* 0x000fe200000001ff */
[----:B------:R-:W-:-:S05]  /*3a50*/  UMOV UR7, 0x40 ;  /* 0x0000004000077882 */ /* 0x000fca0000000000 */
[----:B------:R-:W-:Y:S01]  /*3a60*/  UVIRTCOUNT.DEALLOC.SMPOOL 0x80 ;  /* 0x000000800000784c */ /* 0x000fe20000000000 */
[----:B------:R-:W-:Y:S02]  /*3a70*/  UISETP.NE.AND UP0, UPT, UR5, URZ, UPT ;  /* 0x000000ff0500728c */ /* 0x000fe4000bf05270 */
[----:B-1----:R-:W-:-:S09]  /*3a80*/  ULEA UR6, UR6, UR7, 0x18 ;  /* 0x0000000706067291 */ /* 0x002fd2000f8ec0ff */
[----:B------:R1:W-:Y:S01]  /*3a90*/  @P0 STS.U8 [UR6+0x1c], R0 ;  /* 0x00001c00ff000988 */ /* 0x0003e20008000006 */
[----:B------:R-:W-:Y:S05]  /*3aa0*/  BRA.U UP0, `(.L_x_76) ;  /* 0x0000000100a07547 */ /* 0x000fea000b800000 */
[----:B------:R-:W-:Y:S01]  /*3ab0*/  UIADD3 UR5, UPT, UPT, UR8, 0xb0, URZ ;  /* 0x000000b008057890 */ /* 0x000fe2000fffe0ff */
[----:B------:R-:W-:-:S03]  /*3ac0*/  SHF.L.U32 R3, R9, 0x1f, RZ ;  /* 0x0000001f09037819 */ /* 0x000fc600000006ff */
[----:B------:R-:W-:-:S09]  /*3ad0*/  ULEA UR7, UR22, UR5, 0x3 ;  /* 0x0000000516077291 */ /* 0x000fd2000f8e18ff */
[----:B------:R-:W2:Y:S02]  /*3ae0*/  SYNCS.PHASECHK.TRANS64.TRYWAIT P0, [UR7], R3 ;  /* 0x00000003ff0075a7 */ /* 0x000ea40008001107 */
[----:B--2---:R-:W-:Y:S05]  /*3af0*/  @!P0 BRA `(.L_x_77) ;  /* 0x0000003000dc8947 */ /* 0x004fea0003800000 */
.L_x_139:
        /* <DEDUP_REMOVED lines=9> */
.L_x_141:
        /* <DEDUP_REMOVED lines=9> */
.L_x_143:
[----:B------:R-:W-:-:S04]  /*3c20*/  UIADD3 UR9, UPT, UPT, UR9, 0x1, URZ ;  /* 0x0000000109097890 */ /* 0x000fc8000fffe0ff */
[----:B------:R-:W-:-:S04]  /*3c30*/  UISETP.NE.AND UP1, UPT, UR9, 0x4, UPT ;  /* 0x000000040900788c */ /* 0x000fc8000bf25270 */
[----:B------:R-:W-:Y:S02]  /*3c40*/  USEL UR7, URZ, 0x1, UP1 ;  /* 0x00000001ff077887 */ /* 0x000fe40008800000 */
[----:B------:R-:W-:-:S04]  /*3c50*/  USEL UR9, UR9, URZ, UP1 ;  /* 0x000000ff09097287 */ /* 0x000fc80008800000 */
[----:B------:R-:W-:Y:S01]  /*3c60*/  ULEA UR9, UR9, UR5, 0x3 ;  /* 0x0000000509097291 */ /* 0x000fe2000f8e18ff */
[----:B-1----:R-:W-:-:S04]  /*3c70*/  LOP3.LUT R3, R2, UR7, RZ, 0x3c, !PT ;  /* 0x0000000702037c12 */ /* 0x002fc8000f8e3cff */
[----:B------:R-:W-:Y:S01]  /*3c80*/  SHF.L.U32 R3, R3, 0x1f, RZ ;  /* 0x0000001f03037819 */ /* 0x000fe200000006ff */
[----:B------:R-:W-:-:S04]  /*3c90*/  IMAD.U32 R0, RZ, RZ, UR9 ;  /* 0x00000009ff007e24 */ /* 0x000fc8000f8e00ff */
[----:B------:R1:W2:Y:S03]  /*3ca0*/  SYNCS.PHASECHK.TRANS64.TRYWAIT P0, [R0+URZ], R3 ;  /* 0x00000003000075a7 */ /* 0x0002a600080011ff */
[----:B--2---:R-:W-:Y:S05]  /*3cb0*/  @!P0 NANOSLEEP.SYNCS 0x989680 ;  /* 0x009896800000895d */ /* 0x004fea0003900000 */
[----:B------:R-:W2:Y:S02]  /*3cc0*/  @!P0 SYNCS.PHASECHK.TRANS64 P0, [R0+URZ], R3 ;  /* 0x00000003000085a7 */ /* 0x000ea400080010ff */
[----:B--2---:R-:W-:Y:S05]  /*3cd0*/  @P0 BRA `(.L_x_80) ;  /* 0x0000000000200947 */ /* 0x004fea0003800000 */
.L_x_81:
[----:B--2---:R2:W1:Y:S02]  /*3ce0*/  SYNCS.PHASECHK.TRANS64.TRYWAIT P0, [R0+URZ], R3 ;  /* 0x00000003000075a7 */ /* 0x00446400080011ff */
[----:B-1----:R-:W-:Y:S05]  /*3cf0*/  @!P0 NANOSLEEP.SYNCS 0x989680 ;  /* 0x009896800000895d */ /* 0x002fea0003900000 */
[----:B------:R-:W1:Y:S02]  /*3d00*/  @!P0 SYNCS.PHASECHK.TRANS64 P0, [R0+URZ], R3 ;  /* 0x00000003000085a7 */ /* 0x000e6400080010ff */
[----:B-1----:R-:W-:Y:S05]  /*3d10*/  @!P0 BRA `(.L_x_81) ;  /* 0xfffffffc00f08947 */ /* 0x002fea000383ffff */
[----:B------:R-:W-:Y:S05]  /*3d20*/  BRA `(.L_x_80) ;  /* 0x00000000000c7947 */ /* 0x000fea0003800000 */
.L_x_76:
[----:B------:R-:W-:-:S04]  /*3d30*/  UIADD3 UR5, UPT, UPT, UR8, 0xf0, URZ ;  /* 0x000000f008057890 */ /* 0x000fc8000fffe0ff */
[----:B------:R-:W-:-:S09]  /*3d40*/  UPRMT UR5, UR4, 0x654, UR5 ;  /* 0x0000065404057896 */ /* 0x000fd20008000005 */
[----:B------:R-:W-:Y:S03]  /*3d50*/  SYNCS.ARRIVE.TRANS64.RED.A1T0 RZ, [UR5], RZ ;  /* 0x000000ffffff79a7 */ /* 0x000fe60008100405 */
.L_x_80:
[----:B-12---:R-:W-:Y:S01]  /*3d60*/  SHF.L.U32 R3, RZ, 0x1f, RZ ;  /* 0x0000001fff037819 */ /* 0x006fe200000006ff */
[----:B------:R-:W-:Y:S01]  /*3d70*/  UIADD3 UR5, UPT, UPT, UR8, 0xf0, URZ ;  /* 0x000000f008057890 */ /* 0x000fe2000fffe0ff */
[----:B------:R-:W-:Y:S02]  /*3d80*/  PLOP3.LUT P0, PT, PT, PT, UP0, 0x80, 0x8 ;  /* 0x000000000008781c */ /* 0x000fe40003f0f008 */
[----:B------:R-:W1:Y:S02]  /*3d90*/  SYNCS.PHASECHK.TRANS64.TRYWAIT P1, [UR8+0xf0], R3 ;  /* 0x0000f003ff0075a7 */ /* 0x000e640008021108 */
[----:B-1----:R-:W-:Y:S09]  /*3da0*/  @!P1 BRA `(.L_x_82) ;  /* 0x0000003000789947 */ /* 0x002ff20003800000 */
.L_x_145:
[----:B------:R-:W-:Y:S01]  /*3db0*/  @!UP0 UPRMT UR5, UR4, 0x654, UR5 ;  /* 0x0000065404058896 */ /* 0x000fe20008000005 */
[----:B------:R-:W-:Y:S02]  /*3dc0*/  UMOV UR8, 0xffff ;  /* 0x0000ffff00087882 */ /* 0x000fe40000000000 */
[----:B------:R-:W-:-:S06]  /*3dd0*/  UMOV UR4, 0x1 ;  /* 0x0000000100047882 */ /* 0x000fcc0000000000 */
[----:B------:R-:W-:Y:S01]  /*3de0*/  @!P0 SYNCS.ARRIVE.TRANS64.RED.A1T0 RZ, [UR5], RZ ;  /* 0x000000ffffff89a7 */ /* 0x000fe20008100405 */
[----:B------:R-:W-:Y:S01]  /*3df0*/  NOP ;  /* 0x0000000000007918 */ /* 0x000fe20000000000 */
[----:B-1----:R-:W1:Y:S01]  /*3e00*/  LDS R0, [UR6+0x14] ;  /* 0x00001406ff007984 */ /* 0x002e620008000800 */
[----:B------:R-:W-:-:S04]  /*3e10*/  ULOP3.LUT UR5, UR24, 0xffff, URZ, 0xc0, !UPT ;  /* 0x0000ffff18057892 */ /* 0x000fc8000f8ec0ff */
[----:B------:R-:W-:-:S04]  /*3e20*/  USHF.R.U32.HI UR5, URZ, 0x5, UR5 ;  /* 0x00000005ff057899 */ /* 0x000fc80008011605 */
[----:B------:R-:W-:Y:S02]  /*3e30*/  USHF.L.U32 UR8, UR8, UR5, URZ ;  /* 0x0000000508087299 */ /* 0x000fe400080006ff */
[----:B------:R-:W-:-:S04]  /*3e40*/  USHF.L.U32 UR4, UR4, UR5, URZ ;  /* 0x0000000504047299 */ /* 0x000fc800080006ff */
[----:B-1----:R-:W-:-:S04]  /*3e50*/  LOP3.LUT R0, R0, UR8, RZ, 0xc0, !PT ;  /* 0x0000000800007c12 */ /* 0x002fc8000f8ec0ff */
[----:B------:R-:W-:-:S13]  /*3e60*/  ISETP.NE.AND P0, PT, R0, UR8, PT ;  /* 0x0000000800007c0c */ /* 0x000fda000bf05270 */
[----:B------:R-:W-:Y:S05]  /*3e70*/  @P0 BRA `(.L_x_83) ;  /* 0x0000000000580947 */ /* 0x000fea0003800000 */
[----:B------:R-:W1:Y:S02]  /*3e80*/  LDS R0, [UR6+0x18] ;  /* 0x00001806ff007984 */ /* 0x000e640008000800 */
[----:B-1----:R-:W-:-:S04]  /*3e90*/  LOP3.LUT R0, R0, UR4, RZ, 0xc0, !PT ;  /* 0x0000000400007c12 */ /* 0x002fc8000f8ec0ff */
[----:B------:R-:W-:-:S13]  /*3ea0*/  ISETP.NE.AND P0, PT, R0, UR4, PT ;  /* 0x0000000400007c0c */ /* 0x000fda000bf05270 */
[----:B------:R-:W-:Y:S05]  /*3eb0*/  @P0 BRA `(.L_x_84) ;  /* 0x00000000003c0947 */ /* 0x000fea0003800000 */
[----:B------:R-:W1:Y:S01]  /*3ec0*/  S2R R2, SR_LANEID ;  /* 0x0000000000027919 */ /* 0x000e620000000000 */
[----:B------:R-:W-:Y:S01]  /*3ed0*/  ULOP3.LUT UR8, URZ, UR8, URZ, 0x33, !UPT ;  /* 0x00000008ff087292 */ /* 0x000fe2000f8e33ff */
[----:B------:R-:W-:Y:S01]  /*3ee0*/  LOP3.LUT R4, RZ, UR4, RZ, 0x33, !PT ;  /* 0x00000004ff047c12 */ /* 0x000fe2000f8e33ff */
[----:B------:R-:W-:Y:S02]  /*3ef0*/  VOTEU.ANY UR7, UPT, PT ;  /* 0x0000000000077886 */ /* 0x000fe400038e0100 */
[----:B------:R-:W-:Y:S01]  /*3f00*/  UFLO.U32 UR7, UR7 ;  /* 0x00000007000772bd */ /* 0x000fe200080e0000 */
[----:B------:R-:W2:Y:S01]  /*3f10*/  REDUX UR4, R4 ;  /* 0x00000000040473c4 */ /* 0x000ea20000000000 */
[----:B------:R-:W-:-:S06]  /*3f20*/  IMAD.U32 R0, RZ, RZ, UR8 ;  /* 0x00000008ff007e24 */ /* 0x000fcc000f8e00ff */
[----:B------:R1:W-:Y:S01]  /*3f30*/  UTCATOMSWS.AND URZ, UR8 ;  /* 0x0000000800ff79e3 */ /* 0x0003e20008000000 */
[----:B------:R-:W3:Y:S01]  /*3f40*/  REDUX UR5, R0 ;  /* 0x00000000000573c4 */ /* 0x000ee20000000000 */
[----:B-1----:R-:W-:Y:S01]  /*3f50*/  ISETP.EQ.U32.AND P0, PT, R2, UR7, PT ;  /* 0x0000000702007c0c */ /* 0x002fe2000bf02070 */
[----:B--2---:R-:W-:Y:S01]  /*3f60*/  IMAD.U32 R2, RZ, RZ, UR4 ;  /* 0x00000004ff027e24 */ /* 0x004fe2000f8e00ff */
[----:B---3--:R-:W-:-:S11]  /*3f70*/  MOV R3, UR5 ;  /* 0x0000000500037c02 */ /* 0x008fd60008000f00 */
[----:B------:R1:W-:Y:S04]  /*3f80*/  @P0 ATOMS.AND RZ, [UR6+0x14], R3 ;  /* 0x00001403ffff098c */ /* 0x0003e8000a800006 */
[----:B------:R1:W-:Y:S01]  /*3f90*/  @P0 ATOMS.AND RZ, [UR6+0x18], R2 ;  /* 0x00001802ffff098c */ /* 0x0003e2000a800006 */
[----:B------:R-:W-:Y:S05]  /*3fa0*/  BRA `(.L_x_85) ;  /* 0x0000000000147947 */ /* 0x000fea0003800000 */
.L_x_84:
[----:B------:R-:W-:Y:S02]  /*3fb0*/  MOV R2, 0x3fd0 ;  /* 0x00003fd000027802 */ /* 0x000fe40000000f00 */
[----:B---345:R-:W-:Y:S05]  /*3fc0*/  CALL.REL.NOINC `($__internal_0_$__cuda_sm10x_tcgen05_guardrail_trap_col_being_dealloced_not_returned_by_alloc) ;  /* 0x00000030008c7944 */ /* 0x038fea0003c00000 */
[----:B------:R-:W-:Y:S05]  /*3fd0*/  BRA `(.L_x_85) ;  /* 0x0000000000087947 */ /* 0x000fea0003800000 */
.L_x_83:
[----:B------:R-:W-:Y:S02]  /*3fe0*/  MOV R2, 0x4000 ;  /* 0x0000400000027802 */ /* 0x000fe40000000f00 */
[----:B---345:R-:W-:Y:S05]  /*3ff0*/  CALL.REL.NOINC `($__internal_2_$__cuda_sm10x_tcgen05_guardrail_trap_unallocated_columns_being_dealloced) ;  /* 0x0000003000987944 */ /* 0x038fea0003c00000 */
.L_x_85:
[----:B------:R-:W-:Y:S01]  /*4000*/  NOP ;  /* 0x0000000000007918 */ /* 0x000fe20000000000 */
[----:B----4-:R-:W-:Y:S05]  /*4010*/  EXIT ;  /* 0x000000000000794d */ /* 0x010fea0003800000 */
.L_x_56:
[----:B------:R-:W-:-:S09]  /*4020*/  UISETP.NE.OR UP5, UPT, UR10, 0x3, !UP5 ;  /* 0x000000030a00788c */ /* 0x000fd2000efa5670 */
[----:B------:R-:W-:Y:S05]  /*4030*/  BRA.U UP5, `(.L_x_86) ;  /* 0x0000000905c87547 */ /* 0x000fea000b800000 */
[----:B------:R-:W1:Y:S01]  /*4040*/  LDC R0, c[0x0][0xb30] ;  /* 0x0002cc00ff007b82 */ /* 0x000e620000000800 */
[----:B------:R-:W2:Y:S01]  /*4050*/  LDCU.64 UR8, c[0x0][0x888] ;  /* 0x00011100ff0877ac */ /* 0x000ea20008000a00 */
[----:B------:R-:W-:Y:S01]  /*4060*/  IMAD.MOV.U32 R30, RZ, RZ, 0x1 ;  /* 0x00000001ff1e7424 */ /* 0x000fe200078e00ff */
[----:B------:R-:W-:Y:S01]  /*4070*/  CS2R R28, SRZ ;  /* 0x00000000001c7805 */ /* 0x000fe2000001ff00 */
[----:B------:R-:W-:Y:S01]  /*4080*/  IMAD.MOV.U32 R25, RZ, RZ, 0x1000 ;  /* 0x00001000ff197424 */ /* 0x000fe200078e00ff */
[----:B------:R-:W3:Y:S03]  /*4090*/  LDCU.64 UR4, c[0x0][0x890] ;  /* 0x00011200ff0477ac */ /* 0x000ee60008000a00 */
[----:B------:R-:W4:Y:S01]  /*40a0*/  LDC R19, c[0x0][0x370] ;  /* 0x0000dc00ff137b82 */ /* 0x000f220000000800 */
[----:B------:R-:W-:Y:S01]  /*40b0*/  UMOV UR6, 0x400 ;  /* 0x0000040000067882 */ /* 0x000fe20000000000 */
[----:B------:R-:W-:-:S02]  /*40c0*/  UPLOP3.LUT UP1, UPT, UPT, UPT, UPT, 0x40, 0x4 ;  /* 0x000000000004789c */ /* 0x000fc40003f2e870 */
[----:B------:R-:W-:-:S04]  /*40d0*/  ULEA UR6, UR37, UR6, 0x18 ;  /* 0x0000000625067291 */ /* 0x000fc8000f8ec0ff */
[----:B------:R-:W4:Y:S01]  /*40e0*/  LDC R2, c[0x0][0xb0c] ;  /* 0x0002c300ff027b82 */ /* 0x000f220000000800 */
[----:B--2---:R-:W-:Y:S02]  /*40f0*/  UISETP.NE.U32.AND UP2, UPT, UR8, URZ, UPT ;  /* 0x000000ff0800728c */ /* 0x004fe4000bf45070 */
[----:B------:R-:W-:Y:S02]  /*4100*/  UIADD3 UR8, UPT, UPT, UR6, 0x50, URZ ;  /* 0x0000005006087890 */ /* 0x000fe4000fffe0ff */
[----:B---3--:R-:W-:-:S03]  /*4110*/  UISETP.NE.U32.AND UP3, UPT, UR4, URZ, UPT ;  /* 0x000000ff0400728c */ /* 0x008fc6000bf65070 */
[----:B------:R-:W2:Y:S01]  /*4120*/  LDC R18, c[0x0][0xb20] ;  /* 0x0002c800ff127b82 */ /* 0x000ea20000000800 */
[----:B-1----:R-:W-:Y:S01]  /*4130*/  ISETP.NE.AND P1, PT, R0, 0x1, PT ;  /* 0x000000010000780c */ /* 0x002fe20003f25270 */
[----:B------:R-:W-:Y:S02]  /*4140*/  UISETP.NE.AND.EX UP2, UPT, UR9, URZ, UPT, UP2 ;  /* 0x000000ff0900728c */ /* 0x000fe4000bf45320 */
[----:B------:R-:W-:Y:S02]  /*4150*/  UPRMT UR37, UR37, 0x654, UR8 ;  /* 0x0000065425257896 */ /* 0x000fe40008000008 */
[----:B------:R-:W-:Y:S02]  /*4160*/  UISETP.NE.AND.EX UP3, UPT, UR5, URZ, UPT, UP3 ;  /* 0x000000ff0500728c */ /* 0x000fe4000bf65330 */
[----:B------:R-:W1:Y:S08]  /*4170*/  LDC.64 R32, c[0x0][0x348] ;  /* 0x0000d200ff207b82 */ /* 0x000e700000000a00 */
[----:B------:R-:W3:Y:S08]  /*4180*/  LDC.64 R16, c[0x0][0xb10] ;  /* 0x0002c400ff107b82 */ /* 0x000ef00000000a00 */
[----:B------:R-:W1:Y:S08]  /*4190*/  LDC.64 R6, c[0x0][0xb18] ;  /* 0x0002c600ff067b82 */ /* 0x000e700000000a00 */
[----:B------:R-:W1:Y:S08]  /*41a0*/  LDC.64 R4, c[0x0][0xb28] ;  /* 0x0002ca00ff047b82 */ /* 0x000e700000000a00 */
[----:B--2-4-:R-:W1:Y:S02]  /*41b0*/  LDC R24, c[0x0][0x374] ;  /* 0x0000dd00ff187b82 */ /* 0x014e640000000800 */
.L_x_94:
[C---:B------:R-:W-:Y:S02]  /*41c0*/  LEA R0, R29.reuse, UR6, 0x3 ;  /* 0x000000061d007c11 */ /* 0x040fe4000f8e18ff */
[----:B------:R-:W-:Y:S02]  /*41d0*/  SHF.L.U32 R3, R28, 0x1f, RZ ;  /* 0x0000001f1c037819 */ /* 0x000fe400000006ff */
[----:B------:R-:W-:Y:S02]  /*41e0*/  LEA R20, R29, UR6, 0x4 ;  /* 0x000000061d147c11 */ /* 0x000fe4000f8e20ff */
[----:B--2---:R-:W2:Y:S02]  /*41f0*/  SYNCS.PHASECHK.TRANS64.TRYWAIT P0, [R0+URZ+0x70], R3 ;  /* 0x00007003000075a7 */ /* 0x004ea400080011ff */
[----:B--2---:R-:W-:Y:S05]  /*4200*/  @!P0 BRA `(.L_x_87) ;  /* 0x0000002c00788947 */ /* 0x004fea0003800000 */
.L_x_146:
[----:B------:R-:W-:Y:S01]  /*4210*/  ISETP.GE.AND P0, PT, R40, 0x1, PT ;  /* 0x000000012800780c */ /* 0x000fe20003f06270 */
[----:B------:R-:W4:Y:S01]  /*4220*/  LDS.128 R20, [R20+0x100] ;  /* 0x0001000014147984 */ /* 0x000f220000000c00 */
[----:B------:R-:W-:Y:S01]  /*4230*/  ISETP.NE.U32.AND P4, PT, RZ, UR4, PT ;  /* 0x00000004ff007c0c */ /* 0x000fe2000bf85070 */
[----:B--2---:R-:W-:Y:S01]  /*4240*/  VIADD R0, R0, 0x80 ;  /* 0x0000008000007836 */ /* 0x004fe20000000000 */
[----:B------:R-:W-:Y:S02]  /*4250*/  SHF.L.U32 R26, R30, 0x1f, RZ ;  /* 0x0000001f1e1a7819 */ /* 0x000fe400000006ff */
[----:B------:R-:W-:Y:S02]  /*4260*/  ISETP.NE.AND.EX P4, PT, RZ, UR5, PT, P4 ;  /* 0x00000005ff007c0c */ /* 0x000fe4000bf85340 */
[----:B------:R-:W-:Y:S01]  /*4270*/  PRMT R0, RZ, 0x654, R0 ;  /* 0x00000654ff007816 */ /* 0x000fe20000000000 */
[----:B------:R-:W-:Y:S01]  /*4280*/  @!PT LDS RZ, [RZ] ;  /* 0x00000000fffff984 */ /* 0x000fe20000000800 */
[----:B------:R-:W-:Y:S01]  /*4290*/  @!PT LDS RZ, [RZ] ;  /* 0x00000000fffff984 */ /* 0x000fe20000000800 */
[----:B------:R-:W-:Y:S01]  /*42a0*/  @!PT LDS RZ, [RZ] ;  /* 0x00000000fffff984 */ /* 0x000fe20000000800 */
[----:B------:R-:W-:Y:S01]  /*42b0*/  @!PT LDS RZ, [RZ] ;  /* 0x00000000fffff984 */ /* 0x000fe20000000800 */
[----:B------:R2:W-:Y:S06]  /*42c0*/  MEMBAR.ALL.CTA ;  /* 0x0000000000007992 */ /* 0x0005ec0000008000 */
[----:B--2---:R-:W2:Y:S02]  /*42d0*/  FENCE.VIEW.ASYNC.S ;  /* 0x00000000000073c6 */ /* 0x004ea40000000000 */
[----:B--2---:R2:W-:Y:S01]  /*42e0*/  SYNCS.ARRIVE.TRANS64.RED.A1T0 RZ, [R0+URZ], RZ ;  /* 0x000000ff00ff79a7 */ /* 0x0045e200081004ff */
[----:B----4-:R-:W-:Y:S11]  /*42f0*/  LOP3.LUT P3, RZ, R22, 0x1, RZ, 0xc0, !PT ;  /* 0x0000000116ff7812 */ /* 0x010ff6000786c0ff */
[----:B------:R-:W-:Y:S02]  /*4300*/  @!UPT UIADD3 URZ, UPT, UPT, URZ, URZ, URZ ;  /* 0x000000fffffff290 */ /* 0x000fe4000fffe0ff */
[----:B------:R-:W-:Y:S02]  /*4310*/  @P3 MOV R13, R20 ;  /* 0x00000014000d3202 */ /* 0x000fe40000000f00 */
[----:B------:R-:W-:Y:S01]  /*4320*/  @P3 LOP3.LUT R8, R21, 0xffff, RZ, 0xc0, !PT ;  /* 0x0000ffff15083812 */ /* 0x000fe200078ec0ff */
[----:B--2---:R-:W-:Y:S06]  /*4330*/  @!P0 BRA `(.L_x_88) ;  /* 0x0000000000a48947 */ /* 0x004fec0003800000 */
[----:B-1----:R-:W-:Y:S01]  /*4340*/  IMAD.HI.U32 R31, R24, R7, RZ ;  /* 0x00000007181f7227 */ /* 0x002fe200078e00ff */
[----:B------:R-:W-:Y:S02]  /*4350*/  ISETP.NE.AND P0, PT, R6, 0x1, PT ;  /* 0x000000010600780c */ /* 0x000fe40003f05270 */
[----:B------:R-:W-:Y:S01]  /*4360*/  ISETP.NE.AND P2, PT, R40, 0x1, PT ;  /* 0x000000012800780c */ /* 0x000fe20003f45270 */
[----:B---3--:R-:W-:Y:S01]  /*4370*/  IMAD.HI.U32 R34, R19, R16, RZ ;  /* 0x0000001013227227 */ /* 0x008fe200078e00ff */
[----:B------:R-:W-:Y:S02]  /*4380*/  SHF.R.U32.HI R31, RZ, R18, R31 ;  /* 0x00000012ff1f7219 */ /* 0x000fe4000001161f */
[----:B------:R-:W-:Y:S01]  /*4390*/  ISETP.NE.AND P5, PT, R2, 0x1, PT ;  /* 0x000000010200780c */ /* 0x000fe20003fa5270 */
[----:B------:R-:W-:Y:S01]  /*43a0*/  IMAD.HI.U32 R36, R13, R16, RZ ;  /* 0x000000100d247227 */ /* 0x000fe200078e00ff */
[----:B------:R-:W-:Y:S02]  /*43b0*/  SHF.R.U32.HI R34, RZ, R17, R34 ;  /* 0x00000011ff227219 */ /* 0x000fe40000011622 */
[----:B------:R-:W-:Y:S01]  /*43c0*/  SEL R3, R24, R31, !P0 ;  /* 0x0000001f18037207 */ /* 0x000fe20004000000 */
[C---:B------:R-:W-:Y:S01]  /*43d0*/  IMAD.HI.U32 R31, R8.reuse, R7, RZ ;  /* 0x00000007081f7227 */ /* 0x040fe200078e00ff */
[----:B------:R-:W-:Y:S02]  /*43e0*/  SEL R11, R19, R34, !P5 ;  /* 0x00000022130b7207 */ /* 0x000fe40006800000 */
[----:B------:R-:W-:Y:S01]  /*43f0*/  SHF.R.U32.HI R36, RZ, R17, R36 ;  /* 0x00000011ff247219 */ /* 0x000fe20000011624 */
[----:B------:R-:W-:Y:S01]  /*4400*/  IMAD.HI.U32 R38, R3, R4, RZ ;  /* 0x0000000403267227 */ /* 0x000fe200078e00ff */
[----:B------:R-:W-:Y:S03]  /*4410*/  SHF.R.U32.HI R31, RZ, R18, R31 ;  /* 0x00000012ff1f7219 */ /* 0x000fe6000001161f */
[----:B------:R-:W-:Y:S01]  /*4420*/  IMAD.HI.U32 R34, R11, R4, RZ ;  /* 0x000000040b227227 */ /* 0x000fe200078e00ff */
[----:B------:R-:W-:Y:S02]  /*4430*/  @P2 SHF.R.U32.HI R3, RZ, R5, R38 ;  /* 0x00000005ff032219 */ /* 0x000fe40000011626 */
[----:B------:R-:W-:Y:S02]  /*4440*/  SEL R9, R8, R31, !P0 ;  /* 0x0000001f08097207 */ /* 0x000fe40004000000 */
[----:B------:R-:W-:Y:S01]  /*4450*/  @P2 SHF.R.U32.HI R11, RZ, R5, R34 ;  /* 0x00000005ff0b2219 */ /* 0x000fe20000011622 */
[C---:B------:R-:W-:Y:S01]  /*4460*/  IMAD R10, R40.reuse, R3, RZ ;  /* 0x00000003280a7224 */ /* 0x040fe200078e02ff */
[----:B------:R-:W-:Y:S01]  /*4470*/  SEL R3, R13, R36, !P5 ;  /* 0x000000240d037207 */ /* 0x000fe20006800000 */
[C---:B------:R-:W-:Y:S03]  /*4480*/  IMAD.HI.U32 R14, R9.reuse, R4, RZ ;  /* 0x00000004090e7227 */ /* 0x040fe600078e00ff */
[----:B------:R-:W-:Y:S01]  /*4490*/  ISETP.GE.AND P0, PT, R9, R10, PT ;  /* 0x0000000a0900720c */ /* 0x000fe20003f06270 */
[C---:B------:R-:W-:Y:S01]  /*44a0*/  IMAD R12, R40.reuse, R11, RZ ;  /* 0x0000000b280c7224 */ /* 0x040fe200078e02ff */
[-C--:B------:R-:W-:Y:S04]  /*44b0*/  SHF.R.U32.HI R14, RZ, R5.reuse, R14 ;  /* 0x00000005ff0e7219 */ /* 0x080fe8000001160e */
[----:B------:R-:W-:Y:S02]  /*44c0*/  ISETP.GE.OR P0, PT, R3, R12, P0 ;  /* 0x0000000c0300720c */ /* 0x000fe40000706670 */
[----:B------:R-:W-:Y:S05]  /*44d0*/  SEL R15, R9, R14, !P2 ;  /* 0x0000000e090f7207 */ /* 0x000fea0005000000 */
[----:B------:R-:W-:Y:S04]  /*44e0*/  IMAD.MOV R14, RZ, RZ, -R15 ;  /* 0x000000ffff0e7224 */ /* 0x000fe800078e0a0f */
[----:B------:R-:W-:Y:S02]  /*44f0*/  IMAD R14, R40, R14, R9 ;  /* 0x0000000e280e7224 */ /* 0x000fe400078e0209 */
[C---:B------:R-:W-:Y:S05]  /*4500*/  @!P0 IMAD.HI.U32 R10, R3.reuse, R4, RZ ;  /* 0x00000004030a8227 */ /* 0x040fea00078e00ff */
[----:B------:R-:W-:Y:S04]  /*4510*/  @!P0 SHF.R.U32.HI R10, RZ, R5, R10 ;  /* 0x00000005ff0a8219 */ /* 0x000fe8000001160a */
[----:B------:R-:W-:Y:S01]  /*4520*/  @!P0 SEL R0, R3, R10, !P2 ;  /* 0x0000000a03008207 */ /* 0x000fe20005000000 */
[----:B------:R-:W-:Y:S03]  /*4530*/  IMAD.MOV R10, RZ, RZ, -R3 ;  /* 0x000000ffff0a7224 */ /* 0x000fe600078e0a03 */
[----:B------:R-:W-:Y:S01]  /*4540*/  @!P0 IADD3 R15, PT, PT, R15, -R0, RZ ;  /* 0x800000000f0f8210 */ /* 0x000fe20007ffe0ff */
[----:B------:R-:W-:Y:S01]  /*4550*/  @!P0 IMAD R0, R11, R14, R0 ;  /* 0x0000000e0b008224 */ /* 0x000fe200078e0200 */
[----:B------:R-:W-:Y:S01]  /*4560*/  IADD3 R11, PT, PT, -R9, RZ, RZ ;  /* 0x000000ff090b7210 */ /* 0x000fe20007ffe1ff */
[----:B------:R-:W-:Y:S02]  /*4570*/  IMAD R13, R2, R10, R13 ;  /* 0x0000000a020d7224 */ /* 0x000fe400078e020d */
[----:B------:R-:W-:Y:S02]  /*4580*/  @!P0 IMAD R9, R15, R40, R3 ;  /* 0x000000280f098224 */ /* 0x000fe400078e0203 */
[----:B------:R-:W-:Y:S02]  /*4590*/  @!P0 IMAD.MOV.U32 R3, RZ, RZ, R0 ;  /* 0x000000ffff038224 */ /* 0x000fe400078e0000 */
[----:B------:R-:W-:Y:S02]  /*45a0*/  IMAD R8, R6, R11, R8 ;  /* 0x0000000b06087224 */ /* 0x000fe400078e0208 */
[----:B------:R-:W-:Y:S02]  /*45b0*/  IMAD R13, R3, R2, R13 ;  /* 0x00000002030d7224 */ /* 0x000fe400078e020d */
[----:B------:R-:W-:Y:S02]  /*45c0*/  IMAD R8, R9, R6, R8 ;  /* 0x0000000609087224 */ /* 0x000fe400078e0208 */
.L_x_88:
[----:B------:R-:W-:Y:S05]  /*45d0*/  BRA.U UP1, `(.L_x_89) ;  /* 0x0000000101107547 */ /* 0x000fea000b800000 */
[----:B------:R-:W-:Y:S04]  /*45e0*/  MOV R0, UR7 ;  /* 0x0000000700007c02 */ /* 0x000fe80008000f00 */
[----:B------:R-:W-:Y:S04]  /*45f0*/  SHF.L.U32 R3, R0, 0x1f, RZ ;  /* 0x0000001f00037819 */ /* 0x000fe800000006ff */
[----:B------:R-:W2:Y:S02]  /*4600*/  SYNCS.PHASECHK.TRANS64.TRYWAIT P0, [UR6+0x68], R3 ;  /* 0x00006803ff0075a7 */ /* 0x000ea40008001106 */
[----:B--2---:R-:W-:Y:S05]  /*4610*/  @!P0 BRA `(.L_x_90) ;  /* 0x0000002800888947 */ /* 0x004fea0003800000 */
.L_x_89:
[----:B------:R-:W-:Y:S05]  /*4620*/  BRA.U !UP3, `(.L_x_91) ;  /* 0x000000010b347547 */ /* 0x000fea000b800000 */
[----:B------:R-:W-:Y:S01]  /*4630*/  UPLOP3.LUT UP0, UPT, UPT, UPT, UP2, 0x80, 0x8 ;  /* 0x000000000008789c */ /* 0x000fe20003f0f020 */
[----:B--2---:R-:W-:Y:S02]  /*4640*/  HFMA2 R0, -RZ, RZ, 0, 5.9604644775390625e-08 ;  /* 0x00000001ff007431 */ /* 0x004fe400000001ff */
[----:B------:R-:W-:Y:S03]  /*4650*/  IMAD.MOV.U32 R95, RZ, RZ, 0x1 ;  /* 0x00000001ff5f7424 */ /* 0x000fe600078e00ff */
[----:B------:R-:W-:Y:S05]  /*4660*/  PLOP3.LUT P0, PT, PT, PT, UP0, 0x80, 0x8 ;  /* 0x000000000008781c */ /* 0x000fea0003f0f008 */
[----:B------:R-:W2:Y:S01]  /*4670*/  @UP0 LDCU.64 UR10, c[0x0][0x888] ;  /* 0x00011100ff0a07ac */ /* 0x000ea20008000a00 */
[----:B------:R-:W-:Y:S07]  /*4680*/  @UP0 UIMAD UR8, UR36, UR4, URZ ;  /* 0x00000004240802a4 */ /* 0x000fee000f8e02ff */
[----:B------:R-:W-:Y:S01]  /*4690*/  @!P0 PRMT R95, R0, 0x7610, R95 ;  /* 0x00007610005f8816 */ /* 0x000fe2000000005f */
[----:B--2---:R-:W-:Y:S03]  /*46a0*/  @UP0 UIMAD.WIDE UR10, UR8, 0x4, UR10 ;  /* 0x00000004080a08a5 */ /* 0x004fe6000f8e020a */
[----:B------:R-:W2:Y:S03]  /*46b0*/  @!UP0 LDCU UR8, c[0x0][0x880] ;  /* 0x00011000ff0887ac */ /* 0x000ea60008000800 */
[----:B------:R-:W-:Y:S01]  /*46c0*/  IMAD.U32 R10, RZ, RZ, UR10 ;  /* 0x0000000aff0a7e24 */ /* 0x000fe2000f8e00ff */
[----:B------:R-:W-:Y:S05]  /*46d0*/  MOV R11, UR11 ;  /* 0x0000000b000b7c02 */ /* 0x000fea0008000f00 */
[----:B-----5:R4:W5:Y:S02]  /*46e0*/  @P0 LDG.E R49, desc[UR40][R10.64] ;  /* 0x000000280a310981 */ /* 0x020964000c1e1900 */
[----:B--2-4-:R-:W-:Y:S07]  /*46f0*/  @!P0 IMAD.U32 R49, RZ, RZ, UR8 ;  /* 0x00000008ff318e24 */ /* 0x014fee000f8e00ff */
.L_x_91:
[----:B-----5:R-:W-:Y:S01]  /*4700*/  @!P4 FSETP.EQ.AND P5, PT, R49, RZ, PT ;  /* 0x000000ff3100c20b */ /* 0x020fe20003fa2000 */
[----:B------:R-:W-:Y:S01]  /*4710*/  @!UPT UIADD3 URZ, UPT, UPT, URZ, URZ, URZ ;  /* 0x000000fffffff290 */ /* 0x000fe2000fffe0ff */
[----:B------:R-:W-:Y:S11]  /*4720*/  @!P4 BRA `(.L_x_92) ;  /* 0x000000000014c947 */ /* 0x000ff60003800000 */
[----:B------:R-:W-:Y:S02]  /*4730*/  LOP3.LUT P0, RZ, R95, 0xff, RZ, 0xc0, !PT ;  /* 0x000000ff5fff7812 */ /* 0x000fe4000780c0ff */
[----:B------:R-:W-:Y:S04]  /*4740*/  PLOP3.LUT P5, PT, PT, PT, UP0, 0x80, 0x8 ;  /* 0x000000000008781c */ /* 0x000fe80003faf008 */
[----:B------:R-:W-:Y:S07]  /*4750*/  PLOP3.LUT P5, PT, P5, PT, PT, 0x8, 0x80 ;  /* 0x000000000080781c */ /* 0x000fee0002fae170 */
[----:B------:R-:W-:Y:S11]  /*4760*/  @P0 FSETP.EQ.AND P5, PT, R49, RZ, PT ;  /* 0x000000ff3100020b */ /* 0x000ff60003fa2000 */
[----:B------:R-:W-:Y:S02]  /*4770*/  @!UPT UIADD3 URZ, UPT, UPT, URZ, URZ, URZ ;  /* 0x000000fffffff290 */ /* 0x000fe4000fffe0ff */
.L_x_92:
[----:B------:R-:W4:Y:S01]  /*4780*/  SYNCS.PHASECHK.TRANS64.TRYWAIT P4, [UR6+0x58], R26 ;  /* 0x0000581aff0075a7 */ /* 0x000f220008081106 */
[----:B------:R-:W-:Y:S01]  /*4790*/  @P3 SHF.R.U32.HI R27, RZ, 0x10, R21 ;  /* 0x00000010ff1b3819 */ /* 0x000fe20000011615 */
[----:B------:R-:W-:Y:S01]  /*47a0*/  VIADD R29, R29, 0x1 ;  /* 0x000000011d1d7836 */ /* 0x000fe20000000000 */
[----:B------:R-:W5:Y:S08]  /*47b0*/  LDC.64 R14, c[0x0][0xb10] ;  /* 0x0002c400ff0e7b82 */ /* 0x000f700000000a00 */
[----:B------:R-:W1:Y:S08]  /*47c0*/  LDC.64 R10, c[0x0][0xb18] ;  /* 0x0002c600ff0a7b82 */ /* 0x000e700000000a00 */
[----:B--2---:R-:W2:Y:S08]  /*47d0*/  @!P1 LDC R0, c[0x0][0xb20] ;  /* 0x0002c800ff009b82 */ /* 0x004eb00000000800 */
[----:B------:R-:W3:Y:S01]  /*47e0*/  @!P1 LDC R3, c[0x0][0xb0c] ;  /* 0x0002c300ff039b82 */ /* 0x000ee20000000800 */
[----:B-----5:R-:W-:Y:S05]  /*47f0*/  @!P1 IMAD.HI.U32 R14, R13, R14, RZ ;  /* 0x0000000e0d0e9227 */ /* 0x020fea00078e00ff */
[----:B------:R-:W-:Y:S01]  /*4800*/  @!P1 SHF.R.U32.HI R14, RZ, R15, R14 ;  /* 0x0000000fff0e9219 */ /* 0x000fe2000001160e */
[----:B-1----:R-:W-:Y:S01]  /*4810*/  @!P1 IMAD.HI.U32 R11, R8, R11, RZ ;  /* 0x0000000b080b9227 */ /* 0x002fe200078e00ff */
[----:B------:R-:W-:Y:S04]  /*4820*/  @!P1 ISETP.NE.AND P0, PT, R10, 0x1, PT ;  /* 0x000000010a00980c */ /* 0x000fe80003f05270 */
[----:B--2---:R-:W-:Y:S02]  /*4830*/  @!P1 SHF.R.U32.HI R9, RZ, R0, R11 ;  /* 0x00000000ff099219 */ /* 0x004fe4000001160b */
[----:B---3--:R-:W-:Y:S02]  /*4840*/  @!P1 ISETP.NE.AND P2, PT, R3, 0x1, PT ;  /* 0x000000010300980c */ /* 0x008fe40003f45270 */
[----:B------:R-:W-:Y:S02]  /*4850*/  @!P1 SEL R9, R8, R9, !P0 ;  /* 0x0000000908099207 */ /* 0x000fe40004000000 */
[----:B------:R-:W-:Y:S02]  /*4860*/  ELECT P0, URZ, PT ;  /* 0x0000000000ff782f */ /* 0x000fe40003800000 */
[----:B------:R-:W-:Y:S05]  /*4870*/  @!P1 SEL R14, R13, R14, !P2 ;  /* 0x0000000e0d0e9207 */ /* 0x000fea0005000000 */
[----:B------:R-:W-:Y:S02]  /*4880*/  @!P1 IMAD.IADD R0, R9, 0x1, -R14 ;  /* 0x0000000109009824 */ /* 0x000fe400078e0a0e */
[----:B------:R-:W-:Y:S02]  /*4890*/  @!P1 IMAD.IADD R9, R14, 0x1, -R9 ;  /* 0x000000010e099824 */ /* 0x000fe400078e0a09 */
[----:B------:R-:W-:Y:S02]  /*48a0*/  @!P1 IMAD R13, R0, R3, R13 ;  /* 0x00000003000d9224 */ /* 0x000fe400078e020d */
[----:B------:R-:W-:Y:S01]  /*48b0*/  @!P1 IMAD R8, R9, R10, R8 ;  /* 0x0000000a09089224 */ /* 0x000fe200078e0208 */
[----:B----4-:R-:W-:Y:S06]  /*48c0*/  @!P4 BRA `(.L_x_93) ;  /* 0x0000002400f4c947 */ /* 0x010fec0003800000 */
.L_x_149:
[----:B------:R-:W-:Y:S01]  /*48d0*/  PLOP3.LUT P5, PT, P5, P0, PT, 0xf2, 0x2f ;  /* 0x00000000002f781c */ /* 0x000fe20002fa1e72 */
[----:B------:R-:W-:Y:S01]  /*48e0*/  UMOV UR14, 0x0 ;  /* 0x00000000000e7882 */ /* 0x000fe20000000000 */
[----:B------:R-:W-:Y:S01]  /*48f0*/  LOP3.LUT R30, R30, 0x1, RZ, 0x3c, !PT ;  /* 0x000000011e1e7812 */ /* 0x000fe200078e3cff */
[----:B------:R-:W-:Y:S01]  /*4900*/  UMOV UR15, 0x10000000 ;  /* 0x10000000000f7882 */ /* 0x000fe20000000000 */
[----:B------:R-:W-:Y:S01]  /*4910*/  UMOV UR12, UR36 ;  /* 0x00000024000c7c82 */ /* 0x000fe20008000000 */
[----:B------:R-:W-:Y:S08]  /*4920*/  @P3 R2UR UR36, R27 ;  /* 0x000000001b2432ca */ /* 0x000ff000000e0000 */
[----:B-1----:R-:W-:Y:S01]  /*4930*/  @!P5 IADD3 R3, P0, PT, R32, 0x580, RZ ;  /* 0x000005802003d810 */ /* 0x002fe20007f1e0ff */
[----:B------:R-:W-:Y:S01]  /*4940*/  @!P5 IMAD.SHL.U32 R94, R94, 0x40, RZ ;  /* 0x000000405e5ed824 */ /* 0x000fe200078e00ff */
[----:B------:R-:W-:Y:S01]  /*4950*/  VOTEU.ALL UP1, P5 ;  /* 0x0000000000ff7886 */ /* 0x000fe20002820000 */
[----:B------:R-:W-:Y:S01]  /*4960*/  @!P5 IMAD.SHL.U32 R93, R93, 0x40, RZ ;  /* 0x000000405d5dd824 */ /* 0x000fe200078e00ff */
[----:B------:R-:W-:Y:S01]  /*4970*/  @!P5 R2UR UR9, R3 ;  /* 0x000000000309d2ca */ /* 0x000fe200000e0000 */
[----:B------:R-:W-:Y:S01]  /*4980*/  @!P5 IMAD.X R0, RZ, RZ, R33, P0 ;  /* 0x000000ffff00d224 */ /* 0x000fe200000e0621 */
[----:B------:R-:W-:Y:S01]  /*4990*/  @!P5 R2UR UR10, R94 ;  /* 0x000000005e0ad2ca */ /* 0x000fe200000e0000 */
[----:B------:R-:W-:Y:S01]  /*49a0*/  IMAD.IADD R94, R8, 0x1, R81 ;  /* 0x00000001085e7824 */ /* 0x000fe200078e0251 */
[----:B------:R-:W-:Y:S01]  /*49b0*/  @!P5 R2UR UR11, R93 ;  /* 0x000000005d0bd2ca */ /* 0x000fe200000e0000 */
[----:B------:R-:W-:Y:S01]  /*49c0*/  IMAD.IADD R93, R13, 0x1, R92 ;  /* 0x000000010d5d7824 */ /* 0x000fe200078e025c */
[----:B------:R-:W-:Y:S02]  /*49d0*/  @!P5 R2UR UR8, R0 ;  /* 0x000000000008d2ca */ /* 0x000fe400000e0000 */
[C---:B------:R-:W-:Y:S04]  /*49e0*/  ISETP.NE.AND P0, PT, R29.reuse, 0x2, PT ;  /* 0x000000021d00780c */ /* 0x040fe80003f05270 */
[----:B------:R-:W-:Y:S01]  /*49f0*/  SEL R3, RZ, 0x1, P0 ;  /* 0x00000001ff037807 */ /* 0x000fe20000000000 */
[----:B------:R-:W-:Y:S01]  /*4a00*/  IMAD.U32 R10, RZ, RZ, UR9 ;  /* 0x00000009ff0a7e24 */ /* 0x000fe2000f8e00ff */
[----:B------:R-:W-:Y:S01]  /*4a10*/  @!UP1 UIADD3 UR9, UPT, UPT, UR6, 0x50, URZ ;  /* 0x0000005006099890 */ /* 0x000fe2000fffe0ff */
[----:B------:R-:W-:Y:S02]  /*4a20*/  SEL R29, R29, RZ, P0 ;  /* 0x000000ff1d1d7207 */ /* 0x000fe40000000000 */
[----:B------:R-:W-:Y:S02]  /*4a30*/  LOP3.LUT R28, R28, R3, RZ, 0x3c, !PT ;  /* 0x000000031c1c7212 */ /* 0x000fe400078e3cff */
[----:B------:R-:W-:Y:S01]  /*4a40*/  IMAD.U32 R11, RZ, RZ, UR8 ;  /* 0x00000008ff0b7e24 */ /* 0x000fe2000f8e00ff */
[----:B------:R-:W-:Y:S01]  /*4a50*/  @!P5 R2UR UR16, R10 ;  /* 0x000000000a10d2ca */ /* 0x000fe200000e0000 */
[----:B------:R-:W-:Y:S01]  /*4a60*/  @!UP1 UIADD3 UR8, UPT, UPT, UR6, 0x200, URZ ;  /* 0x0000020006089890 */ /* 0x000fe2000fffe0ff */
[----:B------:R-:W-:Y:S02]  /*4a70*/  VOTEU.ALL UP1, P5 ;  /* 0x0000000000ff7886 */ /* 0x000fe40002820000 */
[----:B------:R-:W-:Y:S11]  /*4a80*/  @!P5 R2UR UR17, R11 ;  /* 0x000000000b11d2ca */ /* 0x000ff600000e0000 */
[----:B------:R-:W-:Y:S02]  /*4a90*/  @!UPT UIADD3 URZ, UPT, UPT, URZ, URZ, URZ ;  /* 0x000000fffffff290 */ /* 0x000fe4000fffe0ff */
[----:B------:R2:W-:Y:S01]  /*4aa0*/  @!UP1 UTMALDG.3D [UR8], [UR16], desc[UR14] ;  /* 0x00000e08100095b4 */ /* 0x0005e20008011000 */
[----:B------:R2:W-:Y:S01]  /*4ab0*/  @!P5 SYNCS.ARRIVE.TRANS64.RED.A0TR RZ, [UR6+0x50], R25 ;  /* 0x00005019ffffd9a7 */ /* 0x0005e20008300406 */
[----:B------:R-:W-:Y:S01]  /*4ac0*/  UPLOP3.LUT UP1, UPT, UPT, UPT, UPT, 0x80, 0x8 ;  /* 0x000000000008789c */ /* 0x000fe20003f2f070 */
[----:B------:R-:W-:Y:S01]  /*4ad0*/  SYNCS.ARRIVE.TRANS64.RED.A1T0 RZ, [UR37], RZ ;  /* 0x000000ffffff79a7 */ /* 0x000fe20008100425 */
[----:B------:R-:W-:Y:S09]  /*4ae0*/  @P3 BRA `(.L_x_94) ;  /* 0xfffffff400b43947 */ /* 0x000ff2000383ffff */
[----:B------:R-:W-:Y:S07]  /*4af0*/  MOV R0, UR6 ;  /* 0x0000000600007c02 */ /* 0x000fee0008000f00 */
.L_x_95:
[----:B-1----:R-:W-:-:S04]  /*4b00*/  SHF.L.U32 R3, R30, 0x1f, RZ ;  /* 0x0000001f1e037819 */ /* 0x002fc800000006ff */
[----:B------:R1:W3:Y:S03]  /*4b10*/  SYNCS.PHASECHK.TRANS64.TRYWAIT P0, [R0+URZ+0x58], R3 ;  /* 0x00005803000075a7 */ /* 0x0002e600080011ff */
[----:B---3--:R-:W-:Y:S05]  /*4b20*/  @!P0 NANOSLEEP.SYNCS 0x989680 ;  /* 0x009896800000895d */ /* 0x008fea0003900000 */
[----:B------:R-:W3:Y:S02]  /*4b30*/  @!P0 SYNCS.PHASECHK.TRANS64 P0, [R0+URZ+0x58], R3 ;  /* 0x00005803000085a7 */ /* 0x000ee400080010ff */
[----:B--23--:R-:W-:Y:S05]  /*4b40*/  @P0 EXIT ;  /* 0x000000000000094d */ /* 0x00cfea0003800000 */
[----:B------:R-:W-:Y:S05]  /*4b50*/  BRA `(.L_x_95) ;  /* 0xfffffffc00e87947 */ /* 0x000fea000383ffff */
.L_x_86:
[----:B------:R-:W-:-:S06]  /*4b60*/  UISETP.GE.AND UP1, UPT, UR10, 0x4, UPT ;  /* 0x000000040a00788c */ /* 0x000fcc000bf26270 */
[----:B------:R-:W-:-:S13]  /*4b70*/  PLOP3.LUT P0, PT, PT, PT, UP1, 0x80, 0x8 ;  /* 0x000000000008781c */ /* 0x000fda0003f0f018 */
[----:B------:R-:W-:Y:S05]  /*4b80*/  @!P0 EXIT ;  /* 0x000000000000894d */ /* 0x000fea0003800000 */
[----:B------:R-:W-:Y:S01]  /*4b90*/  BAR.SYNC.DEFER_BLOCKING 0x6, 0xa0 ;  /* 0x0182800000007b1d */ /* 0x000fe20000010000 */
[C---:B------:R-:W-:Y:S01]  /*4ba0*/  IMAD.SHL.U32 R4, R103.reuse, 0x40, RZ ;  /* 0x0000004067047824 */ /* 0x040fe200078e00ff */
[----:B------:R-:W-:Y:S01]  /*4bb0*/  SHF.R.U32.HI R3, RZ, 0x1, R103 ;  /* 0x00000001ff037819 */ /* 0x000fe20000011667 */
[----:B------:R-:W-:Y:S01]  /*4bc0*/  IMAD.SHL.U32 R105, R106, 0x800, RZ ;  /* 0x000008006a697824 */ /* 0x000fe200078e00ff */
[----:B------:R-:W-:Y:S01]  /*4bd0*/  CS2R R108, SRZ ;  /* 0x00000000006c7805 */ /* 0x000fe2000001ff00 */
[C---:B------:R-:W-:Y:S01]  /*4be0*/  IMAD.U32 R47, R103.reuse, 0x10000, RZ ;  /* 0x00010000672f7824 */ /* 0x040fe200078e00ff */
[----:B------:R-:W-:Y:S01]  /*4bf0*/  UMOV UR43, 0x400 ;  /* 0x00000400002b7882 */ /* 0x000fe20000000000 */
[C---:B------:R-:W-:Y:S01]  /*4c00*/  LOP3.LUT R2, R4.reuse, 0x180, RZ, 0xc0, !PT ;  /* 0x0000018004027812 */ /* 0x040fe200078ec0ff */
[----:B------:R-:W-:Y:S01]  /*4c10*/  ULEA UR43, UR37, UR43, 0x18 ;  /* 0x0000002b252b7291 */ /* 0x000fe2000f8ec0ff */
[----:B------:R-:W1:Y:S01]  /*4c20*/  LDC R101, c[0x0][0x370] ;  /* 0x0000dc00ff657b82 */ /* 0x000e620000000800 */
[----:B------:R-:W-:Y:S01]  /*4c30*/  LOP3.LUT R4, R4, 0x640, RZ, 0xc0, !PT ;  /* 0x0000064004047812 */ /* 0x000fe200078ec0ff */
[----:B------:R-:W-:Y:S01]  /*4c40*/  IMAD.MOV.U32 R44, RZ, RZ, RZ ;  /* 0x000000ffff2c7224 */ /* 0x000fe200078e00ff */
[----:B------:R-:W-:Y:S01]  /*4c50*/  LOP3.LUT R3, R2, 0x20, R3, 0xf8, !PT ;  /* 0x0000002002037812 */ /* 0x000fe200078ef803 */
[----:B------:R-:W-:Y:S01]  /*4c60*/  IMAD.SHL.U32 R2, R103, 0x8, RZ ;  /* 0x0000000867027824 */ /* 0x000fe200078e00ff */
[----:B------:R-:W-:Y:S01]  /*4c70*/  LOP3.LUT R105, R4, 0x800, R105, 0xf8, !PT ;  /* 0x0000080004697812 */ /* 0x000fe200078ef869 */
[----:B------:R-:W-:Y:S01]  /*4c80*/  UIADD3 UR4, UPT, UPT, UR43, 0x1200, URZ ;  /* 0x000012002b047890 */ /* 0x000fe2000fffe0ff */
[----:B------:R-:W-:Y:S01]  /*4c90*/  IMAD.MOV.U32 R110, RZ, RZ, RZ ;  /* 0x000000ffff6e7224 */ /* 0x000fe200078e00ff */
[----:B------:R-:W2:Y:S01]  /*4ca0*/  LDC R42, c[0x0][0xb0c] ;  /* 0x0002c300ff2a7b82 */ /* 0x000ea20000000800 */
[----:B------:R-:W-:Y:S01]  /*4cb0*/  LOP3.LUT R4, R3, 0x30, R2, 0x78, !PT ;  /* 0x0000003003047812 */ /* 0x000fe200078e7802 */
[----:B------:R-:W-:Y:S01]  /*4cc0*/  IMAD.SHL.U32 R2, R106, 0x200000, RZ ;  /* 0x002000006a027824 */ /* 0x000fe200078e00ff */
[----:B------:R-:W3:Y:S01]  /*4cd0*/  LDCU.64 UR46, c[0x0][0x348] ;  /* 0x00006900ff2e77ac */ /* 0x000ee20008000a00 */
[----:B------:R-:W-:Y:S01]  /*4ce0*/  IMAD.SHL.U32 R3, R103, 0x10, RZ ;  /* 0x0000001067037824 */ /* 0x000fe200078e00ff */
[----:B------:R-:W-:Y:S01]  /*4cf0*/  LOP3.LUT R105, R105, R4, RZ, 0xfc, !PT ;  /* 0x0000000469697212 */ /* 0x000fe200078efcff */
[----:B------:R-:W-:Y:S01]  /*4d00*/  IMAD.MOV.U32 R114, RZ, RZ, RZ ;  /* 0x000000ffff727224 */ /* 0x000fe200078e00ff */
[----:B------:R-:W4:Y:S01]  /*4d10*/  LDS R0, [UR43+0x120] ;  /* 0x0001202bff007984 */ /* 0x000f220008000800 */
[----:B------:R-:W1:Y:S01]  /*4d20*/  LDC R100, c[0x0][0xb20] ;  /* 0x0002c800ff647b82 */ /* 0x000e620000000800 */
[----:B------:R-:W-:Y:S01]  /*4d30*/  LOP3.LUT R2, R2, 0x200000, RZ, 0xc0, !PT ;  /* 0x0020000002027812 */ /* 0x000fe200078ec0ff */
[----:B------:R-:W-:Y:S01]  /*4d40*/  VIADD R104, R105, UR43 ;  /* 0x0000002b69687c36 */ /* 0x000fe20008000000 */
[----:B------:R-:W-:Y:S01]  /*4d50*/  LOP3.LUT R3, R3, 0x20, RZ, 0xc0, !PT ;  /* 0x0000002003037812 */ /* 0x000fe200078ec0ff */
[----:B------:R-:W-:Y:S01]  /*4d60*/  IMAD.U32 R111, RZ, RZ, UR4 ;  /* 0x00000004ff6f7e24 */ /* 0x000fe2000f8e00ff */
[----:B------:R-:W-:Y:S01]  /*4d70*/  LOP3.LUT R47, R2, 0x400000, R47, 0xf8, !PT ;  /* 0x00400000022f7812 */ /* 0x000fe200078ef82f */
[----:B------:R-:W1:Y:S01]  /*4d80*/  LDCU.64 UR38, c[0x0][0x888] ;  /* 0x00011100ff2677ac */ /* 0x000e620008000a00 */
[----:B------:R-:W-:Y:S01]  /*4d90*/  IADD3 R104, PT, PT, -R3, 0x200, R104 ;  /* 0x0000020003687810 */ /* 0x000fe20007ffe168 */
[----:B------:R-:W1:Y:S01]  /*4da0*/  LDC R41, c[0x0][0xb30] ;  /* 0x0002cc00ff297b82 */ /* 0x000e620000000800 */
[----:B------:R-:W-:-:S07]  /*4db0*/  UIADD3 UR42, UPT, UPT, UR43, 0x200, URZ ;  /* 0x000002002b2a7890 */ /* 0x000fce000fffe0ff */
[----:B------:R-:W1:Y:S08]  /*4dc0*/  LDC.64 R90, c[0x0][0xb10] ;  /* 0x0002c400ff5a7b82 */ /* 0x000e700000000a00 */
[----:B------:R-:W1:Y:S08]  /*4dd0*/  LDC.64 R38, c[0x0][0xb18] ;  /* 0x0002c600ff267b82 */ /* 0x000e700000000a00 */
[----:B------:R-:W1:Y:S01]  /*4de0*/  LDC.64 R86, c[0x0][0x888] ;  /* 0x00022200ff567b82 */ /* 0x000e620000000a00 */
[----:B----4-:R-:W-:-:S07]  /*4df0*/  IMAD.IADD R47, R0, 0x1, R47 ;  /* 0x00000001002f7824 */ /* 0x010fce00078e022f */
[----:B------:R-:W4:Y:S08]  /*4e00*/  LDC.64 R36, c[0x0][0xb28] ;  /* 0x0002ca00ff247b82 */ /* 0x000f300000000a00 */
[----:B------:R-:W1:Y:S08]  /*4e10*/  LDC.64 R88, c[0x0][0x890] ;  /* 0x00022400ff587b82 */ /* 0x000e700000000a00 */
[----:B------:R-:W1:Y:S08]  /*4e20*/  LDC.64 R84, c[0x0][0x8b0] ;  /* 0x00022c00ff547b82 */ /* 0x000e700000000a00 */
[----:B------:R-:W1:Y:S08]  /*4e30*/  LDC.64 R82, c[0x0][0x8a8] ;  /* 0x00022a00ff527b82 */ /* 0x000e700000000a00 */
[----:B--23--:R-:W1:Y:S02]  /*4e40*/  LDC R102, c[0x0][0x374] ;  /* 0x0000dd00ff667b82 */ /* 0x00ce640000000800 */
.L_x_113:
[C---:B------:R-:W-:Y:S02]  /*4e50*/  LEA R0, R114.reuse, UR43, 0x3 ;  /* 0x0000002b72007c11 */ /* 0x040fe4000f8e18ff */
[----:B------:R-:W-:Y:S02]  /*4e60*/  SHF.L.U32 R3, R109, 0x1f, RZ ;  /* 0x0000001f6d037819 */ /* 0x000fe400000006ff */
[----:B------:R-:W-:Y:S02]  /*4e70*/  LEA R16, R114, UR43, 0x4 ;  /* 0x0000002b72107c11 */ /* 0x000fe4000f8e20ff */
[----:B--2---:R-:W2:Y:S02]  /*4e80*/  SYNCS.PHASECHK.TRANS64.TRYWAIT P0, [R0+URZ+0x70], R3 ;  /* 0x00007003000075a7 */ /* 0x004ea400080011ff */
[----:B--23--:R-:W-:Y:S05]  /*4e90*/  @!P0 BRA `(.L_x_96) ;  /* 0x0000002000988947 */ /* 0x00cfea0003800000 */
.L_x_150:
[----:B------:R-:W3:Y:S01]  /*4ea0*/  LDC.64 R12, c[0x0][0xb10] ;  /* 0x0002c400ff0c7b82 */ /* 0x000ee20000000a00 */
[----:B------:R-:W4:Y:S01]  /*4eb0*/  LDS.128 R16, [R16+0x100] ;  /* 0x0001000010107984 */ /* 0x000f220000000c00 */
[----:B-1----:R-:W-:Y:S01]  /*4ec0*/  ISETP.NE.AND P1, PT, R41, 0x1, PT ;  /* 0x000000012900780c */ /* 0x002fe20003f25270 */
[----:B--2---:R-:W-:Y:S01]  /*4ed0*/  VIADD R0, R0, 0x80 ;  /* 0x0000008000007836 */ /* 0x004fe20000000000 */
[----:B------:R-:W-:Y:S04]  /*4ee0*/  ISETP.GE.AND P0, PT, R40, 0x1, PT ;  /* 0x000000012800780c */ /* 0x000fe80003f06270 */
[----:B------:R-:W1:Y:S01]  /*4ef0*/  LDC.64 R10, c[0x0][0xb18] ;  /* 0x0002c600ff0a7b82 */ /* 0x000e620000000a00 */
[----:B------:R-:W-:Y:S01]  /*4f00*/  PRMT R0, RZ, 0x654, R0 ;  /* 0x00000654ff007816 */ /* 0x000fe20000000000 */
[----:B------:R-:W-:Y:S01]  /*4f10*/  @!PT LDS RZ, [RZ] ;  /* 0x00000000fffff984 */ /* 0x000fe20000000800 */
[----:B------:R-:W-:Y:S01]  /*4f20*/  @!PT LDS RZ, [RZ] ;  /* 0x00000000fffff984 */ /* 0x000fe20000000800 */
[----:B------:R-:W-:Y:S01]  /*4f30*/  @!PT LDS RZ, [RZ] ;  /* 0x00000000fffff984 */ /* 0x000fe20000000800 */
[----:B------:R-:W-:Y:S01]  /*4f40*/  @!PT LDS RZ, [RZ] ;  /* 0x00000000fffff984 */ /* 0x000fe20000000800 */
[----:B------:R2:W-:Y:S06]  /*4f50*/  MEMBAR.ALL.CTA ;  /* 0x0000000000007992 */ /* 0x0005ec0000008000 */
[----:B--2---:R-:W2:Y:S01]  /*4f60*/  FENCE.VIEW.ASYNC.S ;  /* 0x00000000000073c6 */ /* 0x004ea20000000000 */
[----:B------:R-:W1:Y:S08]  /*4f70*/  @!P1 LDC R14, c[0x0][0xb20] ;  /* 0x0002c800ff0e9b82 */ /* 0x000e700000000800 */
[----:B------:R-:W1:Y:S01]  /*4f80*/  @!P1 LDC R9, c[0x0][0xb0c] ;  /* 0x0002c300ff099b82 */ /* 0x000e620000000800 */
[----:B--2---:R2:W-:Y:S01]  /*4f90*/  SYNCS.ARRIVE.TRANS64.RED.A1T0 RZ, [R0+URZ], RZ ;  /* 0x000000ff00ff79a7 */ /* 0x0045e200081004ff */
[----:B----4-:R-:W-:Y:S04]  /*4fa0*/  LOP3.LUT P4, RZ, R18, 0x1, RZ, 0xc0, !PT ;  /* 0x0000000112ff7812 */ /* 0x010fe8000788c0ff */
[----:B------:R-:W-:Y:S09]  /*4fb0*/  P2R R112, PR, RZ, 0x10 ;  /* 0x00000010ff707803 */ /* 0x000ff20000000000 */
[----:B------:R-:W-:Y:S02]  /*4fc0*/  @P4 MOV R45, R16 ;  /* 0x00000010002d4202 */ /* 0x000fe40000000f00 */
[----:B------:R-:W-:Y:S01]  /*4fd0*/  @P4 LOP3.LUT R43, R17, 0xffff, RZ, 0xc0, !PT ;  /* 0x0000ffff112b4812 */ /* 0x000fe200078ec0ff */
[----:B--23--:R-:W-:Y:S06]  /*4fe0*/  @!P0 BRA `(.L_x_97) ;  /* 0x0000000000a48947 */ /* 0x00cfec0003800000 */
[----:B------:R-:W-:Y:S01]  /*4ff0*/  IMAD.HI.U32 R21, R102, R39, RZ ;  /* 0x0000002766157227 */ /* 0x000fe200078e00ff */
[----:B------:R-:W-:Y:S02]  /*5000*/  ISETP.NE.AND P0, PT, R38, 0x1, PT ;  /* 0x000000012600780c */ /* 0x000fe40003f05270 */
[----:B------:R-:W-:Y:S01]  /*5010*/  ISETP.NE.AND P2, PT, R40, 0x1, PT ;  /* 0x000000012800780c */ /* 0x000fe20003f45270 */
[----:B------:R-:W-:Y:S01]  /*5020*/  IMAD.HI.U32 R20, R101, R90, RZ ;  /* 0x0000005a65147227 */ /* 0x000fe200078e00ff */
[----:B------:R-:W-:Y:S02]  /*5030*/  SHF.R.U32.HI R21, RZ, R100, R21 ;  /* 0x00000064ff157219 */ /* 0x000fe40000011615 */
[----:B------:R-:W-:Y:S01]  /*5040*/  ISETP.NE.AND P3, PT, R42, 0x1, PT ;  /* 0x000000012a00780c */ /* 0x000fe20003f65270 */
[----:B------:R-:W-:Y:S01]  /*5050*/  IMAD.HI.U32 R24, R45, R90, RZ ;  /* 0x0000005a2d187227 */ /* 0x000fe200078e00ff */
[----:B------:R-:W-:Y:S02]  /*5060*/  SHF.R.U32.HI R20, RZ, R91, R20 ;  /* 0x0000005bff147219 */ /* 0x000fe40000011614 */
[----:B------:R-:W-:Y:S01]  /*5070*/  SEL R3, R102, R21, !P0 ;  /* 0x0000001566037207 */ /* 0x000fe20004000000 */
[----:B------:R-:W-:Y:S01]  /*5080*/  IMAD.HI.U32 R21, R43, R39, RZ ;  /* 0x000000272b157227 */ /* 0x000fe200078e00ff */
[----:B------:R-:W-:Y:S02]  /*5090*/  SEL R7, R101, R20, !P3 ;  /* 0x0000001465077207 */ /* 0x000fe40005800000 */
[----:B------:R-:W-:Y:S01]  /*50a0*/  SHF.R.U32.HI R24, RZ, R91, R24 ;  /* 0x0000005bff187219 */ /* 0x000fe20000011618 */
[-C--:B------:R-:W-:Y:S04]  /*50b0*/  IMAD.HI.U32 R20, R3, R36.reuse, RZ ;  /* 0x0000002403147227 */ /* 0x080fe800078e00ff */
[----:B------:R-:W-:Y:S01]  /*50c0*/  IMAD.HI.U32 R22, R7, R36, RZ ;  /* 0x0000002407167227 */ /* 0x000fe200078e00ff */
[-C--:B------:R-:W-:Y:S02]  /*50d0*/  @P2 SHF.R.U32.HI R3, RZ, R37.reuse, R20 ;  /* 0x00000025ff032219 */ /* 0x080fe40000011614 */
[----:B------:R-:W-:Y:S02]  /*50e0*/  SHF.R.U32.HI R20, RZ, R100, R21 ;  /* 0x00000064ff147219 */ /* 0x000fe40000011615 */
[----:B------:R-:W-:Y:S01]  /*50f0*/  @P2 SHF.R.U32.HI R7, RZ, R37, R22 ;  /* 0x00000025ff072219 */ /* 0x000fe20000011616 */
[C---:B------:R-:W-:Y:S01]  /*5100*/  IMAD R2, R40.reuse, R3, RZ ;  /* 0x0000000328027224 */ /* 0x040fe200078e02ff */
[----:B------:R-:W-:Y:S02]  /*5110*/  SEL R5, R43, R20, !P0 ;  /* 0x000000142b057207 */ /* 0x000fe40004000000 */
[----:B------:R-:W-:Y:S01]  /*5120*/  SEL R3, R45, R24, !P3 ;  /* 0x000000182d037207 */ /* 0x000fe20005800000 */
[----:B------:R-:W-:Y:S01]  /*5130*/  IMAD R4, R40, R7, RZ ;  /* 0x0000000728047224 */ /* 0x000fe200078e02ff */
[C---:B------:R-:W-:Y:S01]  /*5140*/  ISETP.GE.AND P0, PT, R5.reuse, R2, PT ;  /* 0x000000020500720c */ /* 0x040fe20003f06270 */
[----:B------:R-:W-:Y:S03]  /*5150*/  IMAD.HI.U32 R6, R5, R36, RZ ;  /* 0x0000002405067227 */ /* 0x000fe600078e00ff */
[----:B------:R-:W-:Y:S01]  /*5160*/  ISETP.GE.OR P0, PT, R3, R4, P0 ;  /* 0x000000040300720c */ /* 0x000fe20000706670 */
[----:B------:R-:W-:Y:S01]  /*5170*/  IMAD.MOV R4, RZ, RZ, -R3 ;  /* 0x000000ffff047224 */ /* 0x000fe200078e0a03 */
[-C--:B------:R-:W-:Y:S03]  /*5180*/  SHF.R.U32.HI R6, RZ, R37.reuse, R6 ;  /* 0x00000025ff067219 */ /* 0x080fe60000011606 */
[----:B------:R-:W-:Y:S01]  /*5190*/  IMAD R45, R42, R4, R45 ;  /* 0x000000042a2d7224 */ /* 0x000fe200078e022d */
[----:B------:R-:W-:Y:S05]  /*51a0*/  SEL R15, R5, R6, !P2 ;  /* 0x00000006050f7207 */ /* 0x000fea0005000000 */
[----:B------:R-:W-:Y:S02]  /*51b0*/  IMAD.MOV R6, RZ, RZ, -R15 ;  /* 0x000000ffff067224 */ /* 0x000fe400078e0a0f */
[C---:B------:R-:W-:Y:S04]  /*51c0*/  @!P0 IMAD.HI.U32 R2, R3.reuse, R36, RZ ;  /* 0x0000002403028227 */ /* 0x040fe800078e00ff */
[----:B------:R-:W-:Y:S01]  /*51d0*/  IMAD R6, R40, R6, R5 ;  /* 0x0000000628067224 */ /* 0x000fe200078e0205 */
[----:B------:R-:W-:Y:S04]  /*51e0*/  @!P0 SHF.R.U32.HI R2, RZ, R37, R2 ;  /* 0x00000025ff028219 */ /* 0x000fe80000011602 */
[----:B------:R-:W-:Y:S02]  /*51f0*/  @!P0 SEL R0, R3, R2, !P2 ;  /* 0x0000000203008207 */ /* 0x000fe40005000000 */
[----:B------:R-:W-:Y:S02]  /*5200*/  IADD3 R2, PT, PT, -R5, RZ, RZ ;  /* 0x000000ff05027210 */ /* 0x000fe40007ffe1ff */
[----:B------:R-:W-:Y:S01]  /*5210*/  @!P0 IADD3 R8, PT, PT, R15, -R0, RZ ;  /* 0x800000000f088210 */ /* 0x000fe20007ffe0ff */
[----:B------:R-:W-:Y:S02]  /*5220*/  @!P0 IMAD R0, R7, R6, R0 ;  /* 0x0000000607008224 */ /* 0x000fe400078e0200 */
[----:B------:R-:W-:Y:S02]  /*5230*/  IMAD R43, R38, R2, R43 ;  /* 0x00000002262b7224 */ /* 0x000fe400078e022b */
[----:B------:R-:W-:Y:S02]  /*5240*/  @!P0 IMAD R5, R8, R40, R3 ;  /* 0x0000002808058224 */ /* 0x000fe400078e0203 */
[----:B------:R-:W-:Y:S04]  /*5250*/  @!P0 IMAD.MOV.U32 R3, RZ, RZ, R0 ;  /* 0x000000ffff038224 */ /* 0x000fe800078e0000 */
[----:B------:R-:W-:Y:S02]  /*5260*/  IMAD R45, R3, R42, R45 ;  /* 0x0000002a032d7224 */ /* 0x000fe400078e022d */
[----:B------:R-:W-:Y:S07]  /*5270*/  IMAD R43, R5, R38, R43 ;  /* 0x00000026052b7224 */ /* 0x000fee00078e022b */
.L_x_97:
[----:B------:R-:W-:Y:S01]  /*5280*/  @!P1 IMAD.HI.U32 R0, R45, R12, RZ ;  /* 0x0000000c2d009227 */ /* 0x000fe200078e00ff */
[----:B-1----:R-:W-:Y:S01]  /*5290*/  @!P1 ISETP.NE.AND P0, PT, R10, 0x1, PT ;  /* 0x000000010a00980c */ /* 0x002fe20003f05270 */
[----:B------:R-:W-:Y:S01]  /*52a0*/  ULOP3.LUT UP0, URZ, UR42, 0x1b0, URZ, 0xc0, !UPT ;  /* 0x000001b02aff7892 */ /* 0x000fe2000f80c0ff */
[----:B------:R-:W-:Y:S01]  /*52b0*/  @!P1 ISETP.NE.AND P2, PT, R9, 0x1, PT ;  /* 0x000000010900980c */ /* 0x000fe20003f45270 */
[----:B------:R-:W-:Y:S01]  /*52c0*/  @!P1 IMAD.HI.U32 R3, R43, R11, RZ ;  /* 0x0000000b2b039227 */ /* 0x000fe200078e00ff */
[----:B------:R-:W-:Y:S02]  /*52d0*/  @!P1 SHF.R.U32.HI R0, RZ, R13, R0 ;  /* 0x0000000dff009219 */ /* 0x000fe40000011600 */
[----:B------:R-:W-:Y:S01]  /*52e0*/  @P4 SHF.R.U32.HI R107, RZ, 0x10, R17 ;  /* 0x00000010ff6b4819 */ /* 0x000fe20000011611 */
[----:B------:R-:W-:Y:S01]  /*52f0*/  VIADD R114, R114, 0x1 ;  /* 0x0000000172727836 */ /* 0x000fe20000000000 */
[----:B------:R-:W-:Y:S02]  /*5300*/  @!P1 SHF.R.U32.HI R2, RZ, R14, R3 ;  /* 0x0000000eff029219 */ /* 0x000fe40000011603 */
[----:B------:R-:W-:Y:S02]  /*5310*/  @!P1 SEL R3, R45, R0, !P2 ;  /* 0x000000002d039207 */ /* 0x000fe40005000000 */
[----:B------:R-:W-:Y:S05]  /*5320*/  @!P1 SEL R2, R43, R2, !P0 ;  /* 0x000000022b029207 */ /* 0x000fea0004000000 */
[----:B------:R-:W-:Y:S02]  /*5330*/  @!P1 IMAD.IADD R0, R2, 0x1, -R3 ;  /* 0x0000000102009824 */ /* 0x000fe400078e0a03 */
[----:B------:R-:W-:Y:S02]  /*5340*/  @!P1 IMAD.IADD R2, R3, 0x1, -R2 ;  /* 0x0000000103029824 */ /* 0x000fe400078e0a02 */
[----:B------:R-:W-:Y:S02]  /*5350*/  @!P1 IMAD R45, R0, R9, R45 ;  /* 0x00000009002d9224 */ /* 0x000fe400078e022d */
[----:B------:R-:W-:Y:S01]  /*5360*/  @!P1 IMAD R43, R2, R10, R43 ;  /* 0x0000000a022b9224 */ /* 0x000fe200078e022b */
[----:B------:R-:W-:Y:S06]  /*5370*/  BRA.U !UP0, `(.L_x_98) ;  /* 0x0000000108407547 */ /* 0x000fec000b800000 */
[----:B------:R-:W1:Y:S01]  /*5380*/  LDCU.64 UR8, c[0x4][0x80] ;  /* 0x01001000ff0877ac */ /* 0x000e620008000a00 */
[----:B------:R-:W-:Y:S01]  /*5390*/  MOV R3, 0x0 ;  /* 0x0000000000037802 */ /* 0x000fe20000000f00 */
[----:B------:R-:W-:Y:S02]  /*53a0*/  HFMA2 R12, -RZ, RZ, 0, 5.9604644775390625e-08 ;  /* 0x00000001ff0c7431 */ /* 0x000fe400000001ff */
[----:B------:R-:W-:Y:S02]  /*53b0*/  IMAD.MOV.U32 R8, RZ, RZ, 0x70 ;  /* 0x00000070ff087424 */ /* 0x000fe400078e00ff */
[----:B------:R-:W-:Y:S01]  /*53c0*/  IMAD.MOV.U32 R13, RZ, RZ, RZ ;  /* 0x000000ffff0d7224 */ /* 0x000fe200078e00ff */
[----:B------:R-:W2:Y:S01]  /*53d0*/  LDCU.64 UR6, c[0x4][0x88] ;  /* 0x01001100ff0677ac */ /* 0x000ea20008000a00 */
[----:B------:R-:W3:Y:S01]  /*53e0*/  LDC.64 R2, c[0x4][R3] ;  /* 0x0100000003027b82 */ /* 0x000ee20000000a00 */
[----:B------:R-:W4:Y:S01]  /*53f0*/  LDCU.64 UR4, c[0x4][0x8] ;  /* 0x01000100ff0477ac */ /* 0x000f220008000a00 */
[----:B-1----:R-:W-:Y:S01]  /*5400*/  MOV R5, UR9 ;  /* 0x0000000900057c02 */ /* 0x002fe20008000f00 */
[----:B------:R-:W-:Y:S01]  /*5410*/  IMAD.U32 R4, RZ, RZ, UR8 ;  /* 0x00000008ff047e24 */ /* 0x000fe2000f8e00ff */
[----:B--2---:R-:W-:Y:S01]  /*5420*/  MOV R7, UR7 ;  /* 0x0000000700077c02 */ /* 0x004fe20008000f00 */
[----:B------:R-:W-:Y:S01]  /*5430*/  IMAD.U32 R6, RZ, RZ, UR6 ;  /* 0x00000006ff067e24 */ /* 0x000fe2000f8e00ff */
[----:B----4-:R-:W-:Y:S01]  /*5440*/  MOV R11, UR5 ;  /* 0x00000005000b7c02 */ /* 0x010fe20008000f00 */
[----:B------:R-:W-:Y:S02]  /*5450*/  IMAD.U32 R10, RZ, RZ, UR4 ;  /* 0x00000004ff0a7e24 */ /* 0x000fe4000f8e00ff */
[----:B------:R-:W-:Y:S07]  /*5460*/  LEPC R20, `(.L_x_98) ;  /* 0x000000001014794e */ /* 0x000fee0000000000 */
[----:B---3-5:R-:W-:Y:S05]  /*5470*/  CALL.ABS.NOINC R2 ;  /* 0x0000000002007343 */ /* 0x028fea0003c00000 */
.L_x_98:
[----:B------:R-:W-:Y:S01]  /*5480*/  LOP3.LUT P0, RZ, R111, 0x1b0, RZ, 0xc0, !PT ;  /* 0x000001b06fff7812 */ /* 0x000fe2000780c0ff */
[----:B------:R-:W-:Y:S11]  /*5490*/  BSSY.RECONVERGENT B6, `(.L_x_99) ;  /* 0x0000013000067945 */ /* 0x000ff60003800200 */
[----:B------:R-:W-:Y:S01]  /*54a0*/  @!UPT UIADD3 URZ, UPT, UPT, URZ, URZ, URZ ;  /* 0x000000fffffff290 */ /* 0x000fe2000fffe0ff */
[----:B------:R-:W-:Y:S05]  /*54b0*/  @!P0 BRA `(.L_x_100) ;  /* 0x0000000000408947 */ /* 0x000fea0003800000 */
        /* <DEDUP_REMOVED lines=16> */
.L_x_100:
[----:B------:R-:W-:Y:S05]  /*55c0*/  BSYNC.RECONVERGENT B6 ;  /* 0x0000000000067941 */ /* 0x000fea0003800200 */
.L_x_99:
[----:B------:R-:W-:Y:S01]  /*55d0*/  ISETP.NE.U32.AND P3, PT, R88, RZ, PT ;  /* 0x000000ff5800720c */ /* 0x000fe20003f65070 */
[----:B------:R-:W-:Y:S01]  /*55e0*/  UISETP.NE.AND UP1, UPT, UR44, URZ, UPT ;  /* 0x000000ff2c00728c */ /* 0x000fe2000bf25270 */
[----:B------:R-:W-:Y:S02]  /*55f0*/  ISETP.NE.U32.AND P4, PT, R84, RZ, PT ;  /* 0x000000ff5400720c */ /* 0x000fe40003f85070 */
[----:B------:R-:W-:Y:S02]  /*5600*/  ISETP.NE.AND.EX P3, PT, R89, RZ, PT, P3 ;  /* 0x000000ff5900720c */ /* 0x000fe40003f65330 */
[----:B------:R-:W-:Y:S02]  /*5610*/  PLOP3.LUT P1, PT, PT, PT, PT, 0x8, 0x80 ;  /* 0x000000000080781c */ /* 0x000fe40003f2e170 */
[----:B------:R-:W-:Y:S02]  /*5620*/  PLOP3.LUT P0, PT, PT, PT, UP1, 0x80, 0x8 ;  /* 0x000000000008781c */ /* 0x000fe40003f0f018 */
[----:B------:R-:W-:Y:S02]  /*5630*/  ISETP.NE.AND.EX P4, PT, R85, RZ, PT, P4 ;  /* 0x000000ff5500720c */ /* 0x000fe40003f85340 */
[----:B------:R-:W1:Y:S09]  /*5640*/  @UP1 LDCU.64 UR4, c[0x0][0x888] ;  /* 0x00011100ff0417ac */ /* 0x000e720008000a00 */
[----:B------:R-:W-:Y:S01]  /*5650*/  @P0 PLOP3.LUT P1, PT, P3, PT, PT, 0x80, 0x8 ;  /* 0x000000000008081c */ /* 0x000fe20001f2f070 */
[----:B-1----:R-:W-:Y:S04]  /*5660*/  @UP1 UISETP.NE.U32.AND UP0, UPT, UR4, URZ, UPT ;  /* 0x000000ff0400128c */ /* 0x002fe8000bf05070 */
[----:B------:R-:W-:Y:S04]  /*5670*/  @UP1 UISETP.NE.AND.EX UP0, UPT, UR5, URZ, UPT, UP0 ;  /* 0x000000ff0500128c */ /* 0x000fe8000bf05300 */
[----:B------:R-:W-:Y:S01]  /*5680*/  @UP1 USEL UR4, URZ, 0xffffffff, UP0 ;  /* 0xffffffffff041887 */ /* 0x000fe20008000000 */
[----:B------:R-:W-:Y:S11]  /*5690*/  @!P3 BRA `(.L_x_101) ;  /* 0x00000000002cb947 */ /* 0x000ff60003800000 */
[----:B------:R-:W-:Y:S01]  /*56a0*/  ISETP.NE.U32.AND P2, PT, R86, RZ, PT ;  /* 0x000000ff5600720c */ /* 0x000fe20003f45070 */
[----:B------:R-:W-:Y:S03]  /*56b0*/  IMAD.MOV.U32 R95, RZ, RZ, 0x1 ;  /* 0x00000001ff5f7424 */ /* 0x000fe600078e00ff */
[----:B------:R-:W-:Y:S11]  /*56c0*/  ISETP.NE.AND.EX P2, PT, R87, RZ, PT, P2 ;  /* 0x000000ff5700720c */ /* 0x000ff60003f45320 */
[----:B------:R-:W-:Y:S02]  /*56d0*/  @!UPT UIADD3 URZ, UPT, UPT, URZ, URZ, URZ ;  /* 0x000000fffffff290 */ /* 0x000fe4000fffe0ff */
[----:B------:R-:W1:Y:S01]  /*56e0*/  @P2 LDC.64 R2, c[0x0][0x888] ;  /* 0x00022200ff022b82 */ /* 0x000e620000000a00 */
[----:B------:R-:W-:Y:S04]  /*56f0*/  @P2 IMAD R0, R88, UR36, RZ ;  /* 0x0000002458002c24 */ /* 0x000fe8000f8e02ff */
[----:B-1----:R-:W-:Y:S04]  /*5700*/  @P2 IMAD.WIDE R2, R0, 0x4, R2 ;  /* 0x0000000400022825 */ /* 0x002fe800078e0202 */
[----:B------:R-:W-:Y:S01]  /*5710*/  HFMA2 R0, -RZ, RZ, 0, 5.9604644775390625e-08 ;  /* 0x00000001ff007431 */ /* 0x000fe200000001ff */
[----:B-----5:R1:W5:Y:S04]  /*5720*/  @P2 LDG.E R49, desc[UR40][R2.64] ;  /* 0x0000002802312981 */ /* 0x020368000c1e1900 */
[----:B------:R-:W-:Y:S01]  /*5730*/  @!P2 PRMT R95, R0, 0x7610, R95 ;  /* 0x00007610005fa816 */ /* 0x000fe2000000005f */
[----:B-1----:R-:W2:Y:S06]  /*5740*/  @!P2 LDC R49, c[0x0][0x880] ;  /* 0x00022000ff31ab82 */ /* 0x002eac0000000800 */
.L_x_101:
[----:B------:R-:W-:Y:S05]  /*5750*/  @!P4 BRA `(.L_x_102) ;  /* 0x000000000020c947 */ /* 0x000fea0003800000 */
[----:B------:R-:W-:Y:S04]  /*5760*/  ISETP.NE.U32.AND P2, PT, R82, RZ, PT ;  /* 0x000000ff5200720c */ /* 0x000fe80003f45070 */
[----:B------:R-:W-:Y:S11]  /*5770*/  ISETP.NE.AND.EX P2, PT, R83, RZ, PT, P2 ;  /* 0x000000ff5300720c */ /* 0x000ff60003f45320 */
[----:B------:R-:W-:Y:S02]  /*5780*/  @!UPT UIADD3 URZ, UPT, UPT, URZ, URZ, URZ ;  /* 0x000000fffffff290 */ /* 0x000fe4000fffe0ff */
[----:B------:R-:W1:Y:S01]  /*5790*/  @P2 LDC.64 R2, c[0x0][0x8a8] ;  /* 0x00022a00ff022b82 */ /* 0x000e620000000a00 */
[----:B------:R-:W-:Y:S04]  /*57a0*/  @P2 IMAD R0, R84, UR36, RZ ;  /* 0x0000002454002c24 */ /* 0x000fe8000f8e02ff */
[----:B-1----:R-:W-:Y:S05]  /*57b0*/  @P2 IMAD.WIDE R2, R0, 0x4, R2 ;  /* 0x0000000400022825 */ /* 0x002fea00078e0202 */
[----:B-----5:R1:W5:Y:S02]  /*57c0*/  @P2 LDG.E R46, desc[UR40][R2.64] ;  /* 0x00000028022e2981 */ /* 0x020364000c1e1900 */
[----:B-1----:R-:W3:Y:S02]  /*57d0*/  @!P2 LDC R46, c[0x0][0x8a0] ;  /* 0x00022800ff2eab82 */ /* 0x002ee40000000800 */
.L_x_102:
[----:B--2--5:R-:W-:Y:S01]  /*57e0*/  @P0 FSETP.NEU.AND P4, PT, R49, RZ, PT ;  /* 0x000000ff3100020b */ /* 0x024fe20003f8d000 */
[----:B------:R-:W-:Y:S01]  /*57f0*/  IMAD.U32 R0, RZ, RZ, UR4 ;  /* 0x00000004ff007e24 */ /* 0x000fe2000f8e00ff */
[----:B------:R-:W-:Y:S01]  /*5800*/  @P0 LOP3.LUT P2, RZ, R95, 0xff, RZ, 0xc0, !PT ;  /* 0x000000ff5fff0812 */ /* 0x000fe2000784c0ff */
[----:B------:R-:W-:Y:S01]  /*5810*/  BSSY B1, `(.L_x_103) ;  /* 0x0000034000017945 */ /* 0x000fe20003800000 */
[----:B------:R-:W-:Y:S01]  /*5820*/  @P0 SEL R3, RZ, 0xffffffff, P4 ;  /* 0xffffffffff030807 */ /* 0x000fe20002000000 */
[C---:B------:R-:W-:Y:S01]  /*5830*/  IMAD R32, R44.reuse, 0x20, R47 ;  /* 0x000000202c207824 */ /* 0x040fe200078e022f */
[----:B------:R-:W-:Y:S02]  /*5840*/  LEA R113, R44, UR43, 0x3 ;  /* 0x0000002b2c717c11 */ /* 0x000fe4000f8e18ff */
[----:B------:R-:W-:Y:S02]  /*5850*/  CS2R R54, SRZ ;  /* 0x0000000000367805 */ /* 0x000fe4000001ff00 */
[----:B------:R-:W-:Y:S02]  /*5860*/  @P1 SEL R3, R0, R3, !P2 ;  /* 0x0000000300031207 */ /* 0x000fe40005000000 */
[----:B------:R-:W-:Y:S02]  /*5870*/  CS2R R52, SRZ ;  /* 0x0000000000347805 */ /* 0x000fe4000001ff00 */
[----:B------:R-:W-:Y:S02]  /*5880*/  SHF.L.U32 R2, R110, 0x1f, RZ ;  /* 0x0000001f6e027819 */ /* 0x000fe400000006ff */
[----:B------:R-:W-:Y:S02]  /*5890*/  CS2R R58, SRZ ;  /* 0x00000000003a7805 */ /* 0x000fe4000001ff00 */
[----:B------:R-:W-:Y:S02]  /*58a0*/  @P0 LOP3.LUT R3, R3, 0x1, RZ, 0xc0, !PT ;  /* 0x0000000103030812 */ /* 0x000fe400078ec0ff */
[----:B------:R-:W-:Y:S02]  /*58b0*/  CS2R R56, SRZ ;  /* 0x0000000000387805 */ /* 0x000fe4000001ff00 */
[----:B------:R-:W-:Y:S02]  /*58c0*/  PLOP3.LUT P5, PT, PT, PT, PT, 0x8, 0x80 ;  /* 0x000000000080781c */ /* 0x000fe40003fae170 */
[----:B------:R-:W-:Y:S11]  /*58d0*/  ISETP.NE.U32.OR P1, PT, R3, 0x1, !P0 ;  /* 0x000000010300780c */ /* 0x000ff60004725470 */
[----:B------:R-:W-:Y:S02]  /*58e0*/  @!UPT UIADD3 URZ, UPT, UPT, URZ, URZ, URZ ;  /* 0x000000fffffff290 */ /* 0x000fe4000fffe0ff */
[----:B------:R-:W-:Y:S04]  /*58f0*/  @P1 SHF.L.U32 R4, R108, 0x1f, RZ ;  /* 0x0000001f6c041819 */ /* 0x000fe800000006ff */
[----:B------:R-:W1:Y:S01]  /*5900*/  @P1 SYNCS.PHASECHK.TRANS64.TRYWAIT P0, [UR43+0x50], R4 ;  /* 0x00005004ff0015a7 */ /* 0x000e62000800112b */
[----:B------:R2:W4:Y:S01]  /*5910*/  SYNCS.PHASECHK.TRANS64.TRYWAIT P4, [R113+URZ+0x90], R2 ;  /* 0x00009002710075a7 */ /* 0x00052200080811ff */
[----:B-1----:R-:W-:Y:S01]  /*5920*/  @P1 PLOP3.LUT P5, PT, P0, PT, PT, 0x8, 0x80 ;  /* 0x000000000080181c */ /* 0x002fe200007ae170 */
[----:B------:R-:W-:Y:S01]  /*5930*/  @!UPT UIADD3 URZ, UPT, UPT, URZ, URZ, URZ ;  /* 0x000000fffffff290 */ /* 0x000fe2000fffe0ff */
[----:B--2-4-:R-:W-:Y:S11]  /*5940*/  @!P1 BRA `(.L_x_104) ;  /* 0x0000000000809947 */ /* 0x014ff60003800000 */
[----:B------:R-:W-:Y:S01]  /*5950*/  ISETP.NE.U32.AND P0, PT, RZ, UR38, PT ;  /* 0x00000026ff007c0c */ /* 0x000fe2000bf05070 */
[----:B------:R-:W-:Y:S01]  /*5960*/  BSSY B0, `(.L_x_105) ;  /* 0x0000012000007945 */ /* 0x000fe20003800000 */
[----:B------:R-:W-:Y:S02]  /*5970*/  FSETP.NEU.AND P2, PT, R49, RZ, PT ;  /* 0x000000ff3100720b */ /* 0x000fe40003f4d000 */
[----:B------:R-:W-:Y:S02]  /*5980*/  CS2R R58, SRZ ;  /* 0x00000000003a7805 */ /* 0x000fe4000001ff00 */
[----:B------:R-:W-:Y:S02]  /*5990*/  ISETP.NE.AND.EX P0, PT, RZ, UR39, PT, P0 ;  /* 0x00000027ff007c0c */ /* 0x000fe4000bf05300 */
[----:B------:R-:W-:Y:S02]  /*59a0*/  CS2R R56, SRZ ;  /* 0x0000000000387805 */ /* 0x000fe4000001ff00 */
[----:B------:R-:W-:Y:S02]  /*59b0*/  LOP3.LUT P1, RZ, R95, 0xff, RZ, 0xc0, !PT ;  /* 0x000000ff5fff7812 */ /* 0x000fe4000782c0ff */
[----:B------:R-:W-:Y:S02]  /*59c0*/  CS2R R54, SRZ ;  /* 0x0000000000367805 */ /* 0x000fe4000001ff00 */
[----:B------:R-:W-:Y:S02]  /*59d0*/  SEL R0, RZ, 0xffffffff, P2 ;  /* 0xffffffffff007807 */ /* 0x000fe40001000000 */
[----:B------:R-:W-:Y:S02]  /*59e0*/  CS2R R52, SRZ ;  /* 0x0000000000347805 */ /* 0x000fe4000001ff00 */
[----:B------:R-:W-:Y:S04]  /*59f0*/  SEL R3, RZ, 0xffffffff, P0 ;  /* 0xffffffffff037807 */ /* 0x000fe80000000000 */
[----:B------:R-:W-:Y:S04]  /*5a00*/  @P3 SEL R0, R3, R0, !P1 ;  /* 0x0000000003003207 */ /* 0x000fe80004800000 */
[----:B------:R-:W-:Y:S04]  /*5a10*/  LOP3.LUT R0, R0, 0x1, RZ, 0xc0, !PT ;  /* 0x0000000100007812 */ /* 0x000fe800078ec0ff */
[----:B------:R-:W-:Y:S01]  /*5a20*/  ISETP.NE.U32.AND P0, PT, R0, 0x1, PT ;  /* 0x000000010000780c */ /* 0x000fe20003f05070 */
[----:B------:R-:W-:Y:S01]  /*5a30*/  @!UPT UIADD3 URZ, UPT, UPT, URZ, URZ, URZ ;  /* 0x000000fffffff290 */ /* 0x000fe2000fffe0ff */
[----:B------:R-:W-:Y:S11]  /*5a40*/  @!P5 BRA `(.L_x_106) ;  /* 0x00000000000cd947 */ /* 0x000ff60003800000 */
[----:B------:R-:W-:Y:S04]  /*5a50*/  SHF.L.U32 R3, R108, 0x1f, RZ ;  /* 0x0000001f6c037819 */ /* 0x000fe800000006ff */
[----:B------:R-:W1:Y:S02]  /*5a60*/  SYNCS.PHASECHK.TRANS64.TRYWAIT P1, [UR43+0x50], R3 ;  /* 0x00005003ff0075a7 */ /* 0x000e64000802112b */
[----:B-1----:R-:W-:Y:S05]  /*5a70*/  @!P1 BRA `(.L_x_107) ;  /* 0x0000001400b49947 */ /* 0x002fea0003800000 */
.L_x_106:
[----:B------:R-:W-:Y:S05]  /*5a80*/  BSYNC B0 ;  /* 0x0000000000007941 */ /* 0x000fea0003800000 */
.L_x_105:
[----:B------:R2:W4:Y:S01]  /*5a90*/  @P0 LDS.128 R56, [R105+UR43+0x200] ;  /* 0x0002002b69380984 */ /* 0x0005220008000c00 */
[----:B------:R-:W-:Y:S01]  /*5aa0*/  UIADD3 UR4, UPT, UPT, UR43, 0x58, URZ ;  /* 0x000000582b047890 */ /* 0x000fe2000fffe0ff */
[----:B------:R-:W-:Y:S02]  /*5ab0*/  LOP3.LUT R108, R108, 0x1, RZ, 0x3c, !PT ;  /* 0x000000016c6c7812 */ /* 0x000fe400078e3cff */
[----:B------:R2:W1:Y:S01]  /*5ac0*/  @P0 LDS.128 R52, [R104+0x10] ;  /* 0x0000100068340984 */ /* 0x0004620000000c00 */
[----:B------:R-:W-:Y:S01]  /*5ad0*/  UPRMT UR4, UR37, 0x654, UR4 ;  /* 0x0000065425047896 */ /* 0x000fe20008000004 */
[----:B------:R-:W-:Y:S01]  /*5ae0*/  @!PT LDS RZ, [RZ] ;  /* 0x00000000fffff984 */ /* 0x000fe20000000800 */
[----:B------:R-:W-:Y:S01]  /*5af0*/  @!PT LDS RZ, [RZ] ;  /* 0x00000000fffff984 */ /* 0x000fe20000000800 */
[----:B------:R-:W-:Y:S01]  /*5b00*/  @!PT LDS RZ, [RZ] ;  /* 0x00000000fffff984 */ /* 0x000fe20000000800 */
[----:B------:R-:W-:Y:S01]  /*5b10*/  @!PT LDS RZ, [RZ] ;  /* 0x00000000fffff984 */ /* 0x000fe20000000800 */
[----:B------:R5:W-:Y:S06]  /*5b20*/  MEMBAR.ALL.CTA ;  /* 0x0000000000007992 */ /* 0x000bec0000008000 */
[----:B-----5:R-:W5:Y:S02]  /*5b30*/  FENCE.VIEW.ASYNC.S ;  /* 0x00000000000073c6 */ /* 0x020f640000000000 */
[----:B-----5:R-:W-:Y:S03]  /*5b40*/  SYNCS.ARRIVE.TRANS64.RED.A1T0 RZ, [UR4], RZ ;  /* 0x000000ffffff79a7 */ /* 0x020fe60008100404 */
.L_x_104:
[----:B------:R-:W-:Y:S05]  /*5b50*/  BSYNC B1 ;  /* 0x0000000000017941 */ /* 0x000fea0003800000 */
.L_x_103:
[----:B-1----:R-:W-:Y:S04]  /*5b60*/  SHF.R.U32.HI R3, RZ, 0x15, R32 ;  /* 0x00000015ff037819 */ /* 0x002fe80000011620 */
[----:B------:R-:W-:Y:S01]  /*5b70*/  LOP3.LUT P0, RZ, R3, 0x3, R106, 0x48, !PT ;  /* 0x0000000303ff7812 */ /* 0x000fe2000780486a */
[----:B------:R-:W-:Y:S01]  /*5b80*/  @!UPT UIADD3 URZ, UPT, UPT, URZ, URZ, URZ ;  /* 0x000000fffffff290 */ /* 0x000fe2000fffe0ff */
[----:B------:R-:W-:Y:S11]  /*5b90*/  @P4 BRA `(.L_x_108) ;  /* 0x0000000000084947 */ /* 0x000ff60003800000 */
[----:B------:R-:W1:Y:S02]  /*5ba0*/  SYNCS.PHASECHK.TRANS64.TRYWAIT P1, [R113+URZ+0x90], R2 ;  /* 0x00009002710075a7 */ /* 0x000e6400080211ff */
[----:B-1----:R-:W-:Y:S05]  /*5bb0*/  @!P1 BRA `(.L_x_109) ;  /* 0x00000014007c9947 */ /* 0x002fea0003800000 */
.L_x_108:
[----:B------:R-:W-:Y:S05]  /*5bc0*/  @!P0 BRA `(.L_x_110) ;  /* 0x0000000000408947 */ /* 0x000fea0003800000 */
[----:B------:R-:W1:Y:S01]  /*5bd0*/  LDCU.64 UR8, c[0x4][0x70] ;  /* 0x01000e00ff0877ac */ /* 0x000e620008000a00 */
[----:B------:R-:W-:Y:S01]  /*5be0*/  MOV R3, 0x0 ;  /* 0x0000000000037802 */ /* 0x000fe20000000f00 */
[----:B------:R-:W-:Y:S02]  /*5bf0*/  HFMA2 R12, -RZ, RZ, 0, 5.9604644775390625e-08 ;  /* 0x00000001ff0c7431 */ /* 0x000fe400000001ff */
[----:B------:R-:W-:Y:S02]  /*5c00*/  IMAD.MOV.U32 R8, RZ, RZ, 0x192 ;  /* 0x00000192ff087424 */ /* 0x000fe400078e00ff */
[----:B------:R-:W-:Y:S01]  /*5c10*/  IMAD.MOV.U32 R13, RZ, RZ, RZ ;  /* 0x000000ffff0d7224 */ /* 0x000fe200078e00ff */
[----:B------:R-:W5:Y:S01]  /*5c20*/  LDCU.64 UR6, c[0x4][0x78] ;  /* 0x01000f00ff0677ac */ /* 0x000f620008000a00 */
[----:B------:R-:W2:Y:S01]  /*5c30*/  LDC.64 R2, c[0x4][R3] ;  /* 0x0100000003027b82 */ /* 0x000ea20000000a00 */
[----:B------:R-:W3:Y:S01]  /*5c40*/  LDCU.64 UR4, c[0x4][0x10] ;  /* 0x01000200ff0477ac */ /* 0x000ee20008000a00 */
[----:B-1----:R-:W-:Y:S01]  /*5c50*/  MOV R5, UR9 ;  /* 0x0000000900057c02 */ /* 0x002fe20008000f00 */
[----:B------:R-:W-:Y:S01]  /*5c60*/  IMAD.U32 R4, RZ, RZ, UR8 ;  /* 0x00000008ff047e24 */ /* 0x000fe2000f8e00ff */
[----:B-----5:R-:W-:Y:S01]  /*5c70*/  MOV R7, UR7 ;  /* 0x0000000700077c02 */ /* 0x020fe20008000f00 */
[----:B------:R-:W-:Y:S01]  /*5c80*/  IMAD.U32 R6, RZ, RZ, UR6 ;  /* 0x00000006ff067e24 */ /* 0x000fe2000f8e00ff */
[----:B---3--:R-:W-:Y:S01]  /*5c90*/  MOV R11, UR5 ;  /* 0x00000005000b7c02 */ /* 0x008fe20008000f00 */
[----:B------:R-:W-:Y:S02]  /*5ca0*/  IMAD.U32 R10, RZ, RZ, UR4 ;  /* 0x00000004ff0a7e24 */ /* 0x000fe4000f8e00ff */
[----:B------:R-:W-:Y:S07]  /*5cb0*/  LEPC R20, `(.L_x_110) ;  /* 0x000000001014794e */ /* 0x000fee0000000000 */
[----:B--2-4-:R-:W-:Y:S05]  /*5cc0*/  CALL.ABS.NOINC R2 ;  /* 0x0000000002007343 */ /* 0x014fea0003c00000 */
.L_x_110:
[----:B------:R-:W-:Y:S01]  /*5cd0*/  LOP3.LUT P0, RZ, R103, 0x60, RZ, 0xc0, !PT ;  /* 0x0000006067ff7812 */ /* 0x000fe2000780c0ff */
[----:B------:R-:W-:Y:S05]  /*5ce0*/  WARPSYNC.ALL ;  /* 0x0000000000007948 */ /* 0x000fea0003800000 */
[----:B------:R-:W-:Y:S01]  /*5cf0*/  R2UR UR4, R32 ;  /* 0x00000000200472ca */ /* 0x000fe200000e0000 */
[----:B------:R-:W-:Y:S01]  /*5d00*/  BSSY.RECONVERGENT B0, `(.L_x_111) ;  /* 0x000009e000007945 */ /* 0x000fe20003800200 */
[-C--:B----4-:R-:W-:Y:S02]  /*5d10*/  F2FP.F16.E5M2.UNPACK_B R50, R56.reuse ;  /* 0x00000038ff32723e */ /* 0x090fe400020004ff */
[----:B------:R-:W-:Y:S02]  /*5d20*/  F2FP.F16.E5M2.UNPACK_B R63, R56.H1 ;  /* 0x00000038ff3f723e */ /* 0x000fe400030004ff */
[-C--:B------:R-:W-:Y:S01]  /*5d30*/  F2FP.F16.E5M2.UNPACK_B R56, R57.reuse ;  /* 0x00000039ff38723e */ /* 0x080fe200020004ff */
[--C-:B------:R-:W-:Y:S01]  /*5d40*/  HADD2.F32 R48, -RZ, R50.reuse.H0_H0 ;  /* 0x20000032ff307230 */ /* 0x100fe20000004100 */
[----:B------:R-:W-:Y:S01]  /*5d50*/  F2FP.F16.E5M2.UNPACK_B R57, R57.H1 ;  /* 0x00000039ff39723e */ /* 0x000fe200030004ff */
[----:B------:R-:W-:Y:S01]  /*5d60*/  HADD2.F32 R50, -RZ, R50.H1_H1 ;  /* 0x30000032ff327230 */ /* 0x000fe20000004100 */
[-C--:B------:R-:W-:Y:S01]  /*5d70*/  F2FP.F16.E5M2.UNPACK_B R66, R52.reuse ;  /* 0x00000034ff42723e */ /* 0x080fe200020004ff */
[--C-:B------:R-:W-:Y:S01]  /*5d80*/  HADD2.F32 R51, -RZ, R63.reuse.H0_H0 ;  /* 0x2000003fff337230 */ /* 0x100fe20000004100 */
[----:B------:R-:W-:Y:S01]  /*5d90*/  F2FP.F16.E5M2.UNPACK_B R68, R52.H1 ;  /* 0x00000034ff44723e */ /* 0x000fe200030004ff */
[----:B------:R-:W1:Y:S01]  /*5da0*/  LDTM.x32 R4, tmem[UR4] ;  /* 0x00000004000479ee */ /* 0x000e6200082c0000 */
[----:B------:R-:W-:Y:S01]  /*5db0*/  NOP ;  /* 0x0000000000007918 */ /* 0x000fe20000000000 */
[----:B------:R-:W-:Y:S01]  /*5dc0*/  IADD3 R113, PT, PT, R113, 0xb0, RZ ;  /* 0x000000b071717810 */ /* 0x000fe20007ffe0ff */
[--C-:B------:R-:W-:Y:S01]  /*5dd0*/  HADD2.F32 R65, -RZ, R66.reuse.H0_H0 ;  /* 0x20000042ff417230 */ /* 0x100fe20000004100 */
[----:B------:R-:W-:Y:S01]  /*5de0*/  F2FP.F16.E5M2.UNPACK_B R61, R58 ;  /* 0x0000003aff3d723e */ /* 0x000fe200020004ff */
[----:B------:R-:W-:Y:S01]  /*5df0*/  HADD2.F32 R66, -RZ, R66.H1_H1 ;  /* 0x30000042ff427230 */ /* 0x000fe20000004100 */
[----:B------:R-:W-:Y:S01]  /*5e00*/  LOP3.LUT R113, R113, 0xfefffff8, RZ, 0xc0, !PT ;  /* 0xfefffff871717812 */ /* 0x000fe200078ec0ff */
[----:B------:R-:W-:Y:S01]  /*5e10*/  HADD2.F32 R52, -RZ, R63.H1_H1 ;  /* 0x3000003fff347230 */ /* 0x000fe20000004100 */
[-C--:B------:R-:W-:Y:S01]  /*5e20*/  F2FP.F16.E5M2.UNPACK_B R70, R53.reuse ;  /* 0x00000035ff46723e */ /* 0x080fe200020004ff */
[----:B------:R-:W-:Y:S01]  /*5e30*/  HADD2.F32 R67, -RZ, R68.H0_H0 ;  /* 0x20000044ff437230 */ /* 0x000fe20000004100 */
[----:B-1----:R1:W-:Y:S01]  /*5e40*/  SYNCS.ARRIVE.TRANS64.RED.A1T0 RZ, [R113+URZ], RZ ;  /* 0x000000ff71ff79a7 */ /* 0x0023e200081004ff */
[----:B------:R-:W-:Y:S01]  /*5e50*/  F2FP.F16.E5M2.UNPACK_B R72, R53.H1 ;  /* 0x00000035ff48723e */ /* 0x000fe200030004ff */
[----:B------:R-:W-:Y:S01]  /*5e60*/  HADD2.F32 R53, -RZ, R56.H0_H0 ;  /* 0x20000038ff357230 */ /* 0x000fe20000004100 */
[-C--:B------:R-:W-:Y:S01]  /*5e70*/  F2FP.F16.E5M2.UNPACK_B R74, R54.reuse ;  /* 0x00000036ff4a723e */ /* 0x080fe200020004ff */
[----:B------:R-:W-:Y:S01]  /*5e80*/  HADD2.F32 R69, -RZ, R70.H0_H0 ;  /* 0x20000046ff457230 */ /* 0x000fe20000004100 */
[----:B------:R-:W-:Y:S01]  /*5e90*/  F2FP.F16.E5M2.UNPACK_B R76, R54.H1 ;  /* 0x00000036ff4c723e */ /* 0x000fe200030004ff */
[----:B------:R-:W-:Y:S01]  /*5ea0*/  HADD2.F32 R54, -RZ, R56.H1_H1 ;  /* 0x30000038ff367230 */ /* 0x000fe20000004100 */
[----:B------:R-:W-:Y:S01]  /*5eb0*/  F2FP.F16.E5M2.UNPACK_B R60, R58.H1 ;  /* 0x0000003aff3c723e */ /* 0x000fe200030004ff */
[----:B------:R-:W-:Y:S01]  /*5ec0*/  HADD2.F32 R58, -RZ, R61.H1_H1 ;  /* 0x3000003dff3a7230 */ /* 0x000fe20000004100 */
[----:B------:R-:W-:Y:S01]  /*5ed0*/  F2FP.F16.E5M2.UNPACK_B R78, R55 ;  /* 0x00000037ff4e723e */ /* 0x000fe200020004ff */
[----:B------:R-:W-:Y:S01]  /*5ee0*/  HADD2.F32 R71, -RZ, R70.H1_H1 ;  /* 0x30000046ff477230 */ /* 0x000fe20000004100 */
[----:B------:R-:W-:Y:S01]  /*5ef0*/  F2FP.F16.E5M2.UNPACK_B R62, R59 ;  /* 0x0000003bff3e723e */ /* 0x000fe200020004ff */
[--C-:B------:R-:W-:Y:S01]  /*5f00*/  HADD2.F32 R73, -RZ, R74.reuse.H0_H0 ;  /* 0x2000004aff497230 */ /* 0x100fe20000004100 */
[----:B------:R-:W-:Y:S01]  /*5f10*/  F2FP.F16.E5M2.UNPACK_B R80, R55.H1 ;  /* 0x00000037ff50723e */ /* 0x000fe200030004ff */
[C---:B---3--:R-:W-:Y:S01]  /*5f20*/  FMUL R4, R46.reuse, R4 ;  /* 0x000000042e047220 */ /* 0x048fe20000400000 */
[C---:B------:R-:W-:Y:S01]  /*5f30*/  FMUL R5, R46.reuse, R5 ;  /* 0x000000052e057220 */ /* 0x040fe20000400000 */
[C---:B------:R-:W-:Y:S01]  /*5f40*/  FMUL R8, R46.reuse, R8 ;  /* 0x000000082e087220 */ /* 0x040fe20000400000 */
[C---:B------:R-:W-:Y:S01]  /*5f50*/  FMUL R9, R46.reuse, R9 ;  /* 0x000000092e097220 */ /* 0x040fe20000400000 */
[C---:B------:R-:W-:Y:S01]  /*5f60*/  FFMA R4, R49.reuse, R48, R4 ;  /* 0x0000003031047223 */ /* 0x040fe20000000004 */
[C---:B------:R-:W-:Y:S01]  /*5f70*/  FFMA R5, R49.reuse, R50, R5 ;  /* 0x0000003231057223 */ /* 0x040fe20000000005 */
[C---:B------:R-:W-:Y:S01]  /*5f80*/  FMUL R12, R46.reuse, R12 ;  /* 0x0000000c2e0c7220 */ /* 0x040fe20000400000 */
[C---:B------:R-:W-:Y:S01]  /*5f90*/  FMUL R13, R46.reuse, R13 ;  /* 0x0000000d2e0d7220 */ /* 0x040fe20000400000 */
[C---:B------:R-:W-:Y:S01]  /*5fa0*/  FMUL R16, R46.reuse, R16 ;  /* 0x000000102e107220 */ /* 0x040fe20000400000 */
[C---:B------:R-:W-:Y:S01]  /*5fb0*/  FMUL R17, R46.reuse, R17 ;  /* 0x000000112e117220 */ /* 0x040fe20000400000 */
[C---:B------:R-:W-:Y:S01]  /*5fc0*/  FMUL R20, R46.reuse, R20 ;  /* 0x000000142e147220 */ /* 0x040fe20000400000 */
[C---:B------:R-:W-:Y:S01]  /*5fd0*/  FMUL R21, R46.reuse, R21 ;  /* 0x000000152e157220 */ /* 0x040fe20000400000 */
[C---:B------:R-:W-:Y:S01]  /*5fe0*/  FMUL R0, R46.reuse, R24 ;  /* 0x000000182e007220 */ /* 0x040fe20000400000 */
[C---:B------:R-:W-:Y:S01]  /*5ff0*/  FMUL R2, R46.reuse, R25 ;  /* 0x000000192e027220 */ /* 0x040fe20000400000 */
[----:B------:R-:W-:Y:S02]  /*6000*/  HADD2.F32 R74, -RZ, R74.H1_H1 ;  /* 0x3000004aff4a7230 */ /* 0x000fe40000004100 */
[C---:B------:R-:W-:Y:S01]  /*6010*/  FMUL R24, R46.reuse, R28 ;  /* 0x0000001c2e187220 */ /* 0x040fe20000400000 */
[C---:B------:R-:W-:Y:S01]  /*6020*/  FMUL R25, R46.reuse, R29 ;  /* 0x0000001d2e197220 */ /* 0x040fe20000400000 */
[--C-:B------:R-:W-:Y:S02]  /*6030*/  HADD2.F32 R77, -RZ, R78.reuse.H0_H0 ;  /* 0x2000004eff4d7230 */ /* 0x100fe40000004100 */
[C---:B------:R-:W-:Y:S01]  /*6040*/  FMUL R28, R46.reuse, R32 ;  /* 0x000000202e1c7220 */ /* 0x040fe20000400000 */
[----:B------:R-:W-:Y:S02]  /*6050*/  HADD2.F32 R78, -RZ, R78.H1_H1 ;  /* 0x3000004eff4e7230 */ /* 0x000fe40000004100 */
[C---:B------:R-:W-:Y:S01]  /*6060*/  FMUL R29, R46.reuse, R33 ;  /* 0x000000212e1d7220 */ /* 0x040fe20000400000 */
[C---:B------:R-:W-:Y:S01]  /*6070*/  FMUL R6, R46.reuse, R6 ;  /* 0x000000062e067220 */ /* 0x040fe20000400000 */
[C---:B------:R-:W-:Y:S01]  /*6080*/  FMUL R7, R46.reuse, R7 ;  /* 0x000000072e077220 */ /* 0x040fe20000400000 */
[--C-:B------:R-:W-:Y:S02]  /*6090*/  HADD2.F32 R55, -RZ, R57.reuse.H0_H0 ;  /* 0x20000039ff377230 */ /* 0x100fe40000004100 */
[C---:B------:R-:W-:Y:S01]  /*60a0*/  FMUL R10, R46.reuse, R10 ;  /* 0x0000000a2e0a7220 */ /* 0x040fe20000400000 */
[C---:B------:R-:W-:Y:S01]  /*60b0*/  FFMA R6, R49.reuse, R51, R6 ;  /* 0x0000003331067223 */ /* 0x040fe20000000006 */
[----:B------:R-:W-:Y:S02]  /*60c0*/  HADD2.F32 R56, -RZ, R57.H1_H1 ;  /* 0x30000039ff387230 */ /* 0x000fe40000004100 */
[C---:B------:R-:W-:Y:S01]  /*60d0*/  FFMA R7, R49.reuse, R52, R7 ;  /* 0x0000003431077223 */ /* 0x040fe20000000007 */
[C---:B------:R-:W-:Y:S01]  /*60e0*/  FFMA R8, R49.reuse, R53, R8 ;  /* 0x0000003531087223 */ /* 0x040fe20000000008 */
[C---:B------:R-:W-:Y:S01]  /*60f0*/  FFMA R9, R49.reuse, R54, R9 ;  /* 0x0000003631097223 */ /* 0x040fe20000000009 */
[----:B------:R-:W-:Y:S02]  /*6100*/  HADD2.F32 R57, -RZ, R61.H0_H0 ;  /* 0x2000003dff397230 */ /* 0x000fe40000004100 */
[----:B------:R-:W-:Y:S01]  /*6110*/  FFMA R10, R49, R55, R10 ;  /* 0x00000037310a7223 */ /* 0x000fe2000000000a */
[----:B------:R-:W-:Y:S01]  /*6120*/  F2FP.SATFINITE.E5M2.F32.PACK_AB_MERGE_C R96, R7, R6, RZ ;  /* 0x000000060760723e */ /* 0x000fe200048060ff */
[----:B------:R-:W-:Y:S02]  /*6130*/  HADD2.F32 R61, -RZ, R62.H0_H0 ;  /* 0x2000003eff3d7230 */ /* 0x000fe40000004100 */
[C---:B------:R-:W-:Y:S01]  /*6140*/  FMUL R11, R46.reuse, R11 ;  /* 0x0000000b2e0b7220 */ /* 0x040fe20000400000 */
[----:B------:R-:W-:Y:S01]  /*6150*/  F2FP.F16.E5M2.UNPACK_B R64, R59.H1 ;  /* 0x0000003bff40723e */ /* 0x000fe200030004ff */
[----:B------:R-:W-:Y:S01]  /*6160*/  HADD2.F32 R59, -RZ, R60.H0_H0 ;  /* 0x2000003cff3b7230 */ /* 0x000fe20000004100 */
[----:B------:R-:W-:Y:S01]  /*6170*/  F2FP.SATFINITE.E5M2.F32.PACK_AB_MERGE_C R96, R5, R4, R96 ;  /* 0x000000040560723e */ /* 0x000fe20004806060 */
[C---:B------:R-:W-:Y:S01]  /*6180*/  FFMA R11, R49.reuse, R56, R11 ;  /* 0x00000038310b7223 */ /* 0x040fe2000000000b */
[C---:B------:R-:W-:Y:S01]  /*6190*/  FFMA R12, R49.reuse, R57, R12 ;  /* 0x00000039310c7223 */ /* 0x040fe2000000000c */
[----:B------:R-:W-:Y:S01]  /*61a0*/  FFMA R13, R49, R58, R13 ;  /* 0x0000003a310d7223 */ /* 0x000fe2000000000d */
[----:B------:R-:W-:Y:S02]  /*61b0*/  HADD2.F32 R62, -RZ, R62.H1_H1 ;  /* 0x3000003eff3e7230 */ /* 0x000fe40000004100 */
[C---:B------:R-:W-:Y:S01]  /*61c0*/  FMUL R14, R46.reuse, R14 ;  /* 0x0000000e2e0e7220 */ /* 0x040fe20000400000 */
[----:B------:R-:W-:Y:S01]  /*61d0*/  HADD2.F32 R60, -RZ, R60.H1_H1 ;  /* 0x3000003cff3c7230 */ /* 0x000fe20000004100 */
[----:B------:R-:W-:Y:S01]  /*61e0*/  F2FP.SATFINITE.E5M2.F32.PACK_AB_MERGE_C R97, R11, R10, RZ ;  /* 0x0000000a0b61723e */ /* 0x000fe200048060ff */
[C---:B------:R-:W-:Y:S01]  /*61f0*/  FMUL R15, R46.reuse, R15 ;  /* 0x0000000f2e0f7220 */ /* 0x040fe20000400000 */
[--C-:B------:R-:W-:Y:S02]  /*6200*/  HADD2.F32 R63, -RZ, R64.reuse.H0_H0 ;  /* 0x20000040ff3f7230 */ /* 0x100fe40000004100 */
[----:B------:R-:W-:Y:S01]  /*6210*/  FFMA R14, R49, R59, R14 ;  /* 0x0000003b310e7223 */ /* 0x000fe2000000000e */
[----:B------:R-:W-:Y:S01]  /*6220*/  F2FP.SATFINITE.E5M2.F32.PACK_AB_MERGE_C R97, R9, R8, R97 ;  /* 0x000000080961723e */ /* 0x000fe20004806061 */
[C---:B------:R-:W-:Y:S01]  /*6230*/  FFMA R15, R49.reuse, R60, R15 ;  /* 0x0000003c310f7223 */ /* 0x040fe2000000000f */
[C---:B------:R-:W-:Y:S01]  /*6240*/  FFMA R16, R49.reuse, R61, R16 ;  /* 0x0000003d31107223 */ /* 0x040fe20000000010 */
[C---:B------:R-:W-:Y:S01]  /*6250*/  FFMA R17, R49.reuse, R62, R17 ;  /* 0x0000003e31117223 */ /* 0x040fe20000000011 */
[----:B------:R-:W-:Y:S02]  /*6260*/  HADD2.F32 R64, -RZ, R64.H1_H1 ;  /* 0x30000040ff407230 */ /* 0x000fe40000004100 */
[C---:B------:R-:W-:Y:S01]  /*6270*/  FMUL R18, R46.reuse, R18 ;  /* 0x000000122e127220 */ /* 0x040fe20000400000 */
[C---:B------:R-:W-:Y:S01]  /*6280*/  FMUL R19, R46.reuse, R19 ;  /* 0x000000132e137220 */ /* 0x040fe20000400000 */
[----:B------:R-:W-:Y:S02]  /*6290*/  HADD2.F32 R68, -RZ, R68.H1_H1 ;  /* 0x30000044ff447230 */ /* 0x000fe40000004100 */
[C---:B------:R-:W-:Y:S01]  /*62a0*/  FMUL R22, R46.reuse, R22 ;  /* 0x000000162e167220 */ /* 0x040fe20000400000 */
[C---:B------:R-:W-:Y:S01]  /*62b0*/  FFMA R18, R49.reuse, R63, R18 ;  /* 0x0000003f31127223 */ /* 0x040fe20000000012 */
[C---:B------:R-:W-:Y:S01]  /*62c0*/  FFMA R19, R49.reuse, R64, R19 ;  /* 0x0000004031137223 */ /* 0x040fe20000000013 */
[C---:B------:R-:W-:Y:S01]  /*62d0*/  FMUL R23, R46.reuse, R23 ;  /* 0x000000172e177220 */ /* 0x040fe20000400000 */
[C---:B------:R-:W-:Y:S01]  /*62e0*/  FFMA R20, R49.reuse, R65, R20 ;  /* 0x0000004131147223 */ /* 0x040fe20000000014 */
[C---:B------:R-:W-:Y:S01]  /*62f0*/  FFMA R21, R49.reuse, R66, R21 ;  /* 0x0000004231157223 */ /* 0x040fe20000000015 */
[--C-:B------:R-:W-:Y:S02]  /*6300*/  HADD2.F32 R70, -RZ, R72.reuse.H0_H0 ;  /* 0x20000048ff467230 */ /* 0x100fe40000004100 */
[C---:B------:R-:W-:Y:S01]  /*6310*/  FFMA R22, R49.reuse, R67, R22 ;  /* 0x0000004331167223 */ /* 0x040fe20000000016 */
[----:B------:R-:W-:Y:S02]  /*6320*/  HADD2.F32 R72, -RZ, R72.H1_H1 ;  /* 0x30000048ff487230 */ /* 0x000fe40000004100 */
[C---:B------:R-:W-:Y:S01]  /*6330*/  FMUL R3, R46.reuse, R26 ;  /* 0x0000001a2e037220 */ /* 0x040fe20000400000 */
        /* <DEDUP_REMOVED lines=16> */
[----:B------:R-:W-:Y:S01]  /*6440*/  FFMA R31, R49, R76, R31 ;  /* 0x0000004c311f7223 */ /* 0x000fe2000000001f */
[----:B------:R-:W-:Y:S01]  /*6450*/  FMUL R35, R46, R35 ;  /* 0x000000232e237220 */ /* 0x000fe20000400000 */
[----:B------:R-:W-:Y:S01]  /*6460*/  F2FP.SATFINITE.E5M2.F32.PACK_AB_MERGE_C R98, R15, R14, RZ ;  /* 0x0000000e0f62723e */ /* 0x000fe200048060ff */
[----:B------:R-:W-:Y:S01]  /*6470*/  FFMA R28, R49, R77, R28 ;  /* 0x0000004d311c7223 */ /* 0x000fe2000000001c */
[----:B------:R-:W-:Y:S01]  /*6480*/  F2FP.SATFINITE.E5M2.F32.PACK_AB_MERGE_C R99, R19, R18, RZ ;  /* 0x000000121363723e */ /* 0x000fe200048060ff */
[C---:B------:R-:W-:Y:S01]  /*6490*/  FFMA R29, R49.reuse, R78, R29 ;  /* 0x0000004e311d7223 */ /* 0x040fe2000000001d */
[C---:B------:R-:W-:Y:S01]  /*64a0*/  FFMA R30, R49.reuse, R79, R30 ;  /* 0x0000004f311e7223 */ /* 0x040fe2000000001e */
[----:B------:R-:W-:Y:S01]  /*64b0*/  FFMA R35, R49, R80, R35 ;  /* 0x0000005031237223 */ /* 0x000fe20000000023 */
[----:B------:R-:W-:Y:S02]  /*64c0*/  F2FP.SATFINITE.E5M2.F32.PACK_AB_MERGE_C R98, R13, R12, R98 ;  /* 0x0000000c0d62723e */ /* 0x000fe40004806062 */
[----:B------:R-:W-:Y:S02]  /*64d0*/  F2FP.SATFINITE.E5M2.F32.PACK_AB_MERGE_C R99, R17, R16, R99 ;  /* 0x000000101163723e */ /* 0x000fe40004806063 */
[----:B------:R-:W-:Y:S02]  /*64e0*/  F2FP.SATFINITE.E5M2.F32.PACK_AB_MERGE_C R116, R23, R22, RZ ;  /* 0x000000161774723e */ /* 0x000fe400048060ff */
[----:B------:R-:W-:Y:S01]  /*64f0*/  F2FP.SATFINITE.E5M2.F32.PACK_AB_MERGE_C R117, R27, R3, RZ ;  /* 0x000000031b75723e */ /* 0x000fe200048060ff */
[----:B------:R3:W-:Y:S01]  /*6500*/  STS.128 [R105+UR43+0x1200], R96 ;  /* 0x0012006069007988 */ /* 0x0007e20008000c2b */
[----:B------:R-:W-:Y:S02]  /*6510*/  F2FP.SATFINITE.E5M2.F32.PACK_AB_MERGE_C R115, R31, R26, RZ ;  /* 0x0000001a1f73723e */ /* 0x000fe400048060ff */
[----:B------:R-:W-:Y:S02]  /*6520*/  F2FP.SATFINITE.E5M2.F32.PACK_AB_MERGE_C R120, R35, R30, RZ ;  /* 0x0000001e2378723e */ /* 0x000fe400048060ff */
[----:B------:R-:W-:Y:S02]  /*6530*/  F2FP.SATFINITE.E5M2.F32.PACK_AB_MERGE_C R116, R21, R20, R116 ;  /* 0x000000141574723e */ /* 0x000fe40004806074 */
[----:B------:R-:W-:Y:S02]  /*6540*/  F2FP.SATFINITE.E5M2.F32.PACK_AB_MERGE_C R117, R2, R0, R117 ;  /* 0x000000000275723e */ /* 0x000fe40004806075 */
[----:B------:R-:W-:Y:S02]  /*6550*/  F2FP.SATFINITE.E5M2.F32.PACK_AB_MERGE_C R118, R25, R24, R115 ;  /* 0x000000181976723e */ /* 0x000fe40004806073 */
[----:B------:R-:W-:Y:S02]  /*6560*/  F2FP.SATFINITE.E5M2.F32.PACK_AB_MERGE_C R119, R29, R28, R120 ;  /* 0x0000001c1d77723e */ /* 0x000fe40004806078 */
[----:B-1----:R-:W-:Y:S03]  /*6570*/  IADD3 R113, PT, PT, R44, 0x1, RZ ;  /* 0x000000012c717810 */ /* 0x002fe60007ffe0ff */
[----:B------:R3:W-:Y:S01]  /*6580*/  STS.128 [R104+0x1010], R116 ;  /* 0x0010107468007388 */ /* 0x0007e20000000c00 */
[----:B------:R-:W-:Y:S01]  /*6590*/  @!PT LDS RZ, [RZ] ;  /* 0x00000000fffff984 */ /* 0x000fe20000000800 */
[----:B------:R-:W-:Y:S01]  /*65a0*/  @!PT LDS RZ, [RZ] ;  /* 0x00000000fffff984 */ /* 0x000fe20000000800 */
[----:B------:R-:W-:Y:S01]  /*65b0*/  @!PT LDS RZ, [RZ] ;  /* 0x00000000fffff984 */ /* 0x000fe20000000800 */
[----:B------:R-:W-:Y:S01]  /*65c0*/  @!PT LDS RZ, [RZ] ;  /* 0x00000000fffff984 */ /* 0x000fe20000000800 */
[----:B------:R1:W-:Y:S07]  /*65d0*/  MEMBAR.ALL.CTA ;  /* 0x0000000000007992 */ /* 0x0003ee0000008000 */
[----:B-1----:R-:W1:Y:S02]  /*65e0*/  FENCE.VIEW.ASYNC.S ;  /* 0x00000000000073c6 */ /* 0x002e640000000000 */
[----:B-1----:R-:W-:Y:S06]  /*65f0*/  BAR.SYNC.DEFER_BLOCKING 0x1, 0x80 ;  /* 0x0042000000007b1d */ /* 0x002fec0000010000 */
[----:B------:R-:W-:Y:S05]  /*6600*/  @P0 BRA `(.L_x_112) ;  /* 0x0000000000340947 */ /* 0x000fea0003800000 */
[----:B------:R-:W-:Y:S01]  /*6610*/  UIADD3 UR12, UPT, UPT, UR43, 0x1200, URZ ;  /* 0x000012002b0c7890 */ /* 0x000fe2000fffe0ff */
[----:B------:R-:W-:Y:S01]  /*6620*/  R2UR UR9, R94 ;  /* 0x000000005e0972ca */ /* 0x000fe200000e0000 */
[----:B------:R-:W-:Y:S01]  /*6630*/  UIADD3 UR10, UP0, UPT, UR46, 0x680, URZ ;  /* 0x000006802e0a7890 */ /* 0x000fe2000ff1e0ff */
[----:B------:R-:W-:Y:S01]  /*6640*/  R2UR UR8, R93 ;  /* 0x000000005d0872ca */ /* 0x000fe200000e0000 */
[----:B------:R-:W-:Y:S02]  /*6650*/  UMOV UR7, UR36 ;  /* 0x0000002400077c82 */ /* 0x000fe40008000000 */
[----:B------:R-:W-:Y:S01]  /*6660*/  IMAD.U32 R111, RZ, RZ, UR12 ;  /* 0x0000000cff6f7e24 */ /* 0x000fe2000f8e00ff */
[----:B------:R-:W-:Y:S04]  /*6670*/  UIADD3.X UR11, UPT, UPT, URZ, UR47, URZ, UP0, !UPT ;  /* 0x0000002fff0b7290 */ /* 0x000fe800087fe4ff */
[----:B------:R-:W-:Y:S03]  /*6680*/  R2UR UR4, R111 ;  /* 0x000000006f0472ca */ /* 0x000fe600000e0000 */
[----:B------:R-:W-:Y:S02]  /*6690*/  USHF.L.U32 UR5, UR9, 0x6, URZ ;  /* 0x0000000609057899 */ /* 0x000fe400080006ff */
[----:B------:R-:W-:Y:S09]  /*66a0*/  USHF.L.U32 UR6, UR8, 0x6, URZ ;  /* 0x0000000608067899 */ /* 0x000ff200080006ff */
[----:B------:R1:W-:Y:S01]  /*66b0*/  UTMASTG.3D [UR4], [UR10] ;  /* 0x000000040a0073b5 */ /* 0x0003e20008010000 */
[----:B------:R0:W-:Y:S01]  /*66c0*/  UTMACMDFLUSH ;  /* 0x00000000000079b7 */ /* 0x0001e20000000000 */
[----:B-1----:R-:W-:Y:S04]  /*66d0*/  DEPBAR.LE SB0, 0x0 ;  /* 0x000080000000791a */ /* 0x002fe80000000000 */
.L_x_112:
[----:B------:R-:W-:Y:S05]  /*66e0*/  BSYNC.RECONVERGENT B0 ;  /* 0x0000000000007941 */ /* 0x000fea0003800200 */
.L_x_111:
[----:B------:R-:W-:Y:S01]  /*66f0*/  BAR.SYNC.DEFER_BLOCKING 0x1, 0x80 ;  /* 0x0042000000007b1d */ /* 0x000fe20000010000 */
[----:B------:R-:W-:Y:S01]  /*6700*/  ISETP.NE.AND P2, PT, R112, RZ, PT ;  /* 0x000000ff7000720c */ /* 0x000fe20003f45270 */
[----:B------:R-:W-:Y:S01]  /*6710*/  IMAD.IADD R94, R43, 0x1, R81 ;  /* 0x000000012b5e7824 */ /* 0x000fe200078e0251 */
[----:B------:R-:W-:Y:S01]  /*6720*/  ISETP.NE.AND P0, PT, R114, 0x2, PT ;  /* 0x000000027200780c */ /* 0x000fe20003f05270 */
[----:B------:R-:W-:Y:S01]  /*6730*/  IMAD.IADD R93, R45, 0x1, R92 ;  /* 0x000000012d5d7824 */ /* 0x000fe200078e025c */
[----:B------:R-:W-:Y:S02]  /*6740*/  ISETP.NE.AND P1, PT, R113, 0x4, PT ;  /* 0x000000047100780c */ /* 0x000fe40003f25270 */
[----:B------:R-:W-:Y:S02]  /*6750*/  SEL R0, RZ, 0x1, P0 ;  /* 0x00000001ff007807 */ /* 0x000fe40000000000 */
[----:B------:R-:W-:Y:S02]  /*6760*/  SEL R3, RZ, 0x1, P1 ;  /* 0x00000001ff037807 */ /* 0x000fe40000800000 */
[----:B------:R-:W-:Y:S02]  /*6770*/  LOP3.LUT R109, R109, R0, RZ, 0x3c, !PT ;  /* 0x000000006d6d7212 */ /* 0x000fe400078e3cff */
[----:B------:R-:W-:Y:S02]  /*6780*/  LOP3.LUT R110, R110, R3, RZ, 0x3c, !PT ;  /* 0x000000036e6e7212 */ /* 0x000fe400078e3cff */
[----:B------:R-:W-:Y:S02]  /*6790*/  @P2 R2UR UR36, R107 ;  /* 0x000000006b2422ca */ /* 0x000fe400000e0000 */
[----:B------:R-:W-:Y:S02]  /*67a0*/  SEL R114, R114, RZ, P0 ;  /* 0x000000ff72727207 */ /* 0x000fe40000000000 */
[----:B------:R-:W-:Y:S01]  /*67b0*/  SEL R44, R113, RZ, P1 ;  /* 0x000000ff712c7207 */ /* 0x000fe20000800000 */
[----:B------:R-:W-:Y:S10]  /*67c0*/  @P2 BRA `(.L_x_113) ;  /* 0xffffffe400a02947 */ /* 0x000ff4000383ffff */
[----:B------:R-:W-:Y:S05]  /*67d0*/  EXIT ;  /* 0x000000000000794d */ /* 0x000fea0003800000 */
.L_x_24:
[----:B--2---:R2:W4:Y:S02]  /*67e0*/  SYNCS.PHASECHK.TRANS64.TRYWAIT P0, [R3+URZ+0xe0], R2 ;  /* 0x0000e002030075a7 */ /* 0x00452400080011ff */
[----:B----4-:R-:W-:Y:S05]  /*67f0*/  @!P0 NANOSLEEP.SYNCS 0x989680 ;  /* 0x009896800000895d */ /* 0x010fea0003900000 */
[----:B------:R-:W4:Y:S02]  /*6800*/  @!P0 SYNCS.PHASECHK.TRANS64 P0, [R3+URZ+0xe0], R2 ;  /* 0x0000e002030085a7 */ /* 0x000f2400080010ff */
[----:B----4-:R-:W-:Y:S05]  /*6810*/  @!P0 BRA `(.L_x_24) ;  /* 0xfffffffc00f08947 */ /* 0x010fea000383ffff */
[----:B------:R-:W-:Y:S05]  /*6820*/  BRA `(.L_x_114) ;  /* 0xffffffac00e87947 */ /* 0x000fea000383ffff */
.L_x_27:
[----:B-1----:R-:W-:-:S07]  /*6830*/  MOV R2, UR33 ;  /* 0x0000002100027c02 */ /* 0x002fce0008000f00 */
.L_x_115:
[----:B-1----:R1:W2:Y:S02]  /*6840*/  SYNCS.PHASECHK.TRANS64.TRYWAIT P0, [R2+URZ+0x28], R5 ;  /* 0x00002805020075a7 */ /* 0x0022a400080011ff */
[----:B--2---:R-:W-:Y:S05]  /*6850*/  @!P0 NANOSLEEP.SYNCS 0x989680 ;  /* 0x009896800000895d */ /* 0x004fea0003900000 */
[----:B------:R-:W2:Y:S02]  /*6860*/  @!P0 SYNCS.PHASECHK.TRANS64 P0, [R2+URZ+0x28], R5 ;  /* 0x00002805020085a7 */ /* 0x000ea400080010ff */
[----:B--2---:R-:W-:Y:S05]  /*6870*/  @!P0 BRA `(.L_x_115) ;  /* 0xfffffffc00f08947 */ /* 0x004fea000383ffff */
[----:B------:R-:W-:Y:S05]  /*6880*/  BRA `(.L_x_26) ;  /* 0xffffffb000507947 */ /* 0x000fea000383ffff */
.L_x_34:
[----:B-1----:R-:W-:-:S07]  /*6890*/  MOV R2, UR17 ;  /* 0x0000001100027c02 */ /* 0x002fce0008000f00 */
.L_x_116:
[----:B-1----:R1:W2:Y:S02]  /*68a0*/  SYNCS.PHASECHK.TRANS64.TRYWAIT P0, [R2+URZ+0x28], R5 ;  /* 0x00002805020075a7 */ /* 0x0022a400080011ff */
[----:B--2---:R-:W-:Y:S05]  /*68b0*/  @!P0 NANOSLEEP.SYNCS 0x989680 ;  /* 0x009896800000895d */ /* 0x004fea0003900000 */
[----:B------:R-:W2:Y:S02]  /*68c0*/  @!P0 SYNCS.PHASECHK.TRANS64 P0, [R2+URZ+0x28], R5 ;  /* 0x00002805020085a7 */ /* 0x000ea400080010ff */
[----:B--2---:R-:W-:Y:S05]  /*68d0*/  @!P0 BRA `(.L_x_116) ;  /* 0xfffffffc00f08947 */ /* 0x004fea000383ffff */
[----:B------:R-:W-:Y:S05]  /*68e0*/  BRA `(.L_x_33) ;  /* 0xffffffb4000c7947 */ /* 0x000fea000383ffff */
.L_x_39:
[----:B-1----:R1:W2:Y:S02]  /*68f0*/  SYNCS.PHASECHK.TRANS64.TRYWAIT P0, [R2+URZ+0x70], R3 ;  /* 0x00007003020075a7 */ /* 0x0022a400080011ff */
[----:B--2---:R-:W-:Y:S05]  /*6900*/  @!P0 NANOSLEEP.SYNCS 0x989680 ;  /* 0x009896800000895d */ /* 0x004fea0003900000 */
[----:B------:R-:W2:Y:S02]  /*6910*/  @!P0 SYNCS.PHASECHK.TRANS64 P0, [R2+URZ+0x70], R3 ;  /* 0x00007003020085a7 */ /* 0x000ea400080010ff */
[----:B--2---:R-:W-:Y:S05]  /*6920*/  @!P0 BRA `(.L_x_39) ;  /* 0xfffffffc00f08947 */ /* 0x004fea000383ffff */
[----:B------:R-:W-:Y:S05]  /*6930*/  BRA `(.L_x_117) ;  /* 0xffffffb400b07947 */ /* 0x000fea000383ffff */
.L_x_43:
[----:B---3--:R-:W-:-:S07]  /*6940*/  MOV R0, UR5 ;  /* 0x0000000500007c02 */ /* 0x008fce0008000f00 */
.L_x_118:
[----:B-1----:R1:W2:Y:S02]  /*6950*/  SYNCS.PHASECHK.TRANS64.TRYWAIT P0, [R0+URZ], R3 ;  /* 0x00000003000075a7 */ /* 0x0022a400080011ff */
[----:B--2---:R-:W-:Y:S05]  /*6960*/  @!P0 NANOSLEEP.SYNCS 0x989680 ;  /* 0x009896800000895d */ /* 0x004fea0003900000 */
[----:B------:R-:W2:Y:S02]  /*6970*/  @!P0 SYNCS.PHASECHK.TRANS64 P0, [R0+URZ], R3 ;  /* 0x00000003000085a7 */ /* 0x000ea400080010ff */
[----:B--2---:R-:W-:Y:S05]  /*6980*/  @!P0 BRA `(.L_x_118) ;  /* 0xfffffffc00f08947 */ /* 0x004fea000383ffff */
[----:B------:R-:W-:Y:S05]  /*6990*/  BRA `(.L_x_119) ;  /* 0xffffffbc00207947 */ /* 0x000fea000383ffff */
.L_x_44:
[----:B---3--:R-:W-:-:S07]  /*69a0*/  MOV R0, UR5 ;  /* 0x0000000500007c02 */ /* 0x008fce0008000f00 */
.L_x_120:
[----:B-1----:R1:W2:Y:S02]  /*69b0*/  SYNCS.PHASECHK.TRANS64.TRYWAIT P0, [R0+URZ], R3 ;  /* 0x00000003000075a7 */ /* 0x0022a400080011ff */
[----:B--2---:R-:W-:Y:S05]  /*69c0*/  @!P0 NANOSLEEP.SYNCS 0x989680 ;  /* 0x009896800000895d */ /* 0x004fea0003900000 */
[----:B------:R-:W2:Y:S02]  /*69d0*/  @!P0 SYNCS.PHASECHK.TRANS64 P0, [R0+URZ], R3 ;  /* 0x00000003000085a7 */ /* 0x000ea400080010ff */
[----:B--2---:R-:W-:Y:S05]  /*69e0*/  @!P0 BRA `(.L_x_120) ;  /* 0xfffffffc00f08947 */ /* 0x004fea000383ffff */
[----:B------:R-:W-:Y:S05]  /*69f0*/  BRA `(.L_x_121) ;  /* 0xffffffbc002c7947 */ /* 0x000fea000383ffff */
.L_x_45:
[----:B---3--:R-:W-:-:S07]  /*6a00*/  MOV R0, UR5 ;  /* 0x0000000500007c02 */ /* 0x008fce0008000f00 */
.L_x_122:
[----:B-1----:R1:W2:Y:S02]  /*6a10*/  SYNCS.PHASECHK.TRANS64.TRYWAIT P0, [R0+URZ], R3 ;  /* 0x00000003000075a7 */ /* 0x0022a400080011ff */
[----:B--2---:R-:W-:Y:S05]  /*6a20*/  @!P0 NANOSLEEP.SYNCS 0x989680 ;  /* 0x009896800000895d */ /* 0x004fea0003900000 */
[----:B------:R-:W2:Y:S02]  /*6a30*/  @!P0 SYNCS.PHASECHK.TRANS64 P0, [R0+URZ], R3 ;  /* 0x00000003000085a7 */ /* 0x000ea400080010ff */
[----:B--2---:R-:W-:Y:S05]  /*6a40*/  @!P0 BRA `(.L_x_122) ;  /* 0xfffffffc00f08947 */ /* 0x004fea000383ffff */
[----:B------:R-:W-:Y:S05]  /*6a50*/  BRA `(.L_x_123) ;  /* 0xffffffbc00387947 */ /* 0x000fea000383ffff */
.L_x_46:
[----:B---3--:R-:W-:-:S07]  /*6a60*/  MOV R0, UR5 ;  /* 0x0000000500007c02 */ /* 0x008fce0008000f00 */
.L_x_124:
[----:B-1----:R1:W2:Y:S02]  /*6a70*/  SYNCS.PHASECHK.TRANS64.TRYWAIT P0, [R0+URZ], R3 ;  /* 0x00000003000075a7 */ /* 0x0022a400080011ff */
[----:B--2---:R-:W-:Y:S05]  /*6a80*/  @!P0 NANOSLEEP.SYNCS 0x989680 ;  /* 0x009896800000895d */ /* 0x004fea0003900000 */
[----:B------:R-:W2:Y:S02]  /*6a90*/  @!P0 SYNCS.PHASECHK.TRANS64 P0, [R0+URZ], R3 ;  /* 0x00000003000085a7 */ /* 0x000ea400080010ff */
[----:B--2---:R-:W-:Y:S05]  /*6aa0*/  @!P0 BRA `(.L_x_124) ;  /* 0xfffffffc00f08947 */ /* 0x004fea000383ffff */
[----:B------:R-:W-:Y:S05]  /*6ab0*/  BRA `(.L_x_125) ;  /* 0xffffffbc00447947 */ /* 0x000fea000383ffff */
.L_x_49:
[----:B-1----:R1:W2:Y:S02]  /*6ac0*/  SYNCS.PHASECHK.TRANS64.TRYWAIT P0, [R0+URZ+0xd0], R5 ;  /* 0x0000d005000075a7 */ /* 0x0022a400080011ff */
[----:B--2---:R-:W-:Y:S05]  /*6ad0*/  @!P0 NANOSLEEP.SYNCS 0x989680 ;  /* 0x009896800000895d */ /* 0x004fea0003900000 */
[----:B------:R-:W2:Y:S02]  /*6ae0*/  @!P0 SYNCS.PHASECHK.TRANS64 P0, [R0+URZ+0xd0], R5 ;  /* 0x0000d005000085a7 */ /* 0x000ea400080010ff */
[----:B--2---:R-:W-:Y:S05]  /*6af0*/  @!P0 BRA `(.L_x_49) ;  /* 0xfffffffc00f08947 */ /* 0x004fea000383ffff */
[----:B------:R-:W-:Y:S05]  /*6b00*/  BRA `(.L_x_126) ;  /* 0xffffffbc00a47947 */ /* 0x000fea000383ffff */
.L_x_50:
[----:B------:R-:W-:-:S07]  /*6b10*/  MOV R0, UR5 ;  /* 0x0000000500007c02 */ /* 0x000fce0008000f00 */
.L_x_127:
[----:B-1----:R1:W2:Y:S02]  /*6b20*/  SYNCS.PHASECHK.TRANS64.TRYWAIT P0, [R0+URZ+0x80], R7 ;  /* 0x00008007000075a7 */ /* 0x0022a400080011ff */
[----:B--2---:R-:W-:Y:S05]  /*6b30*/  @!P0 NANOSLEEP.SYNCS 0x989680 ;  /* 0x009896800000895d */ /* 0x004fea0003900000 */
[----:B------:R-:W2:Y:S02]  /*6b40*/  @!P0 SYNCS.PHASECHK.TRANS64 P0, [R0+URZ+0x80], R7 ;  /* 0x00008007000085a7 */ /* 0x000ea400080010ff */
[----:B--2---:R-:W-:Y:S05]  /*6b50*/  @!P0 BRA `(.L_x_127) ;  /* 0xfffffffc00f08947 */ /* 0x004fea000383ffff */
[----:B------:R-:W-:Y:S05]  /*6b60*/  BRA `(.L_x_128) ;  /* 0xffffffbc00b47947 */ /* 0x000fea000383ffff */
.L_x_51:
[----:B-1----:R1:W2:Y:S02]  /*6b70*/  SYNCS.PHASECHK.TRANS64.TRYWAIT P1, [R0+URZ+0x70], R5 ;  /* 0x00007005000075a7 */ /* 0x0022a400080211ff */
[----:B--2---:R-:W-:Y:S05]  /*6b80*/  @!P1 NANOSLEEP.SYNCS 0x989680 ;  /* 0x009896800000995d */ /* 0x004fea0003900000 */
[----:B------:R-:W2:Y:S02]  /*6b90*/  @!P1 SYNCS.PHASECHK.TRANS64 P1, [R0+URZ+0x70], R5 ;  /* 0x00007005000095a7 */ /* 0x000ea400080210ff */
[----:B--2---:R-:W-:Y:S05]  /*6ba0*/  @!P1 BRA `(.L_x_51) ;  /* 0xfffffffc00f09947 */ /* 0x004fea000383ffff */
[----:B------:R-:W-:Y:S05]  /*6bb0*/  BRA `(.L_x_129) ;  /* 0xffffffbc00e47947 */ /* 0x000fea000383ffff */
.L_x_54:
[----:B------:R-:W-:-:S07]  /*6bc0*/  MOV R0, UR5 ;  /* 0x0000000500007c02 */ /* 0x000fce0008000f00 */
.L_x_130:
[----:B-1----:R1:W2:Y:S02]  /*6bd0*/  SYNCS.PHASECHK.TRANS64.TRYWAIT P0, [R0+URZ+0x80], R3 ;  /* 0x00008003000075a7 */ /* 0x0022a400080011ff */
[----:B--2---:R-:W-:Y:S05]  /*6be0*/  @!P0 NANOSLEEP.SYNCS 0x989680 ;  /* 0x009896800000895d */ /* 0x004fea0003900000 */
[----:B------:R-:W2:Y:S02]  /*6bf0*/  @!P0 SYNCS.PHASECHK.TRANS64 P0, [R0+URZ+0x80], R3 ;  /* 0x00008003000085a7 */ /* 0x000ea400080010ff */
[----:B--2---:R-:W-:Y:S05]  /*6c00*/  @!P0 BRA `(.L_x_130) ;  /* 0xfffffffc00f08947 */ /* 0x004fea000383ffff */
[----:B------:R-:W-:Y:S05]  /*6c10*/  BRA `(.L_x_53) ;  /* 0xffffffc000387947 */ /* 0x000fea000383ffff */
.L_x_63:
[----:B-1----:R-:W-:-:S04]  /*6c20*/  MOV R4, UR6 ;  /* 0x0000000600047c02 */ /* 0x002fc80008000f00 */
[----:B------:R1:W2:Y:S03]  /*6c30*/  SYNCS.PHASECHK.TRANS64.TRYWAIT P0, [R4+URZ+0x8], R5 ;  /* 0x00000805040075a7 */ /* 0x0002a600080011ff */
[----:B--2---:R-:W-:Y:S05]  /*6c40*/  @!P0 NANOSLEEP.SYNCS 0x989680 ;  /* 0x009896800000895d */ /* 0x004fea0003900000 */
[----:B------:R-:W2:Y:S02]  /*6c50*/  @!P0 SYNCS.PHASECHK.TRANS64 P0, [R4+URZ+0x8], R5 ;  /* 0x00000805040085a7 */ /* 0x000ea400080010ff */
[----:B--2---:R-:W-:Y:S05]  /*6c60*/  @!P0 BRA `(.L_x_63) ;  /* 0xfffffffc00ec8947 */ /* 0x004fea000383ffff */
[----:B------:R-:W-:Y:S05]  /*6c70*/  BRA `(.L_x_62) ;  /* 0xffffffc000ec7947 */ /* 0x000fea000383ffff */
.L_x_65:
[----:B------:R-:W-:Y:S01]  /*6c80*/  BSSY B0, `(.L_x_131) ;  /* 0x0000006000007945 */ /* 0x000fe20003800000 */
[----:B------:R-:W-:-:S07]  /*6c90*/  MOV R15, 0xffffffff ;  /* 0xffffffff000f7802 */ /* 0x000fce0000000f00 */
[----:B-1---5:R-:W-:Y:S05]  /*6ca0*/  WARPSYNC.COLLECTIVE R15, `(.L_x_132) ;  /* 0x000000000f0c7348 */ /* 0x022fea0003c00000 */
[----:B------:R-:W-:Y:S02]  /*6cb0*/  ELECT P6, UR79, PT ;  /* 0x00000000004f782f */ /* 0x000fe400038c0000 */
[----:B------:R-:W-:Y:S01]  /*6cc0*/  MOV R14, UR79 ;  /* 0x0000004f000e7c02 */ /* 0x000fe20008000f00 */
[----:B-1---5:R-:W-:Y:S10]  /*6cd0*/  ENDCOLLECTIVE ;  /* 0x000000000000791b */ /* 0x022ff40003800000 */
.L_x_132:
[----:B------:R-:W-:Y:S05]  /*6ce0*/  BSYNC B0 ;  /* 0x0000000000007941 */ /* 0x000fea0003800000 */
.L_x_131:
[----:B------:R-:W-:Y:S05]  /*6cf0*/  BRA `(.L_x_133) ;  /* 0xffffffc4001c7947 */ /* 0x000fea000383ffff */
.L_x_67:
[----:B-1----:R-:W-:-:S04]  /*6d00*/  MOV R2, UR6 ;  /* 0x0000000600027c02 */ /* 0x002fc80008000f00 */
[----:B------:R1:W2:Y:S03]  /*6d10*/  SYNCS.PHASECHK.TRANS64.TRYWAIT P0, [R2+URZ+0x8], R3 ;  /* 0x00000803020075a7 */ /* 0x0002a600080011ff */
[----:B--2---:R-:W-:Y:S05]  /*6d20*/  @!P0 NANOSLEEP.SYNCS 0x989680 ;  /* 0x009896800000895d */ /* 0x004fea0003900000 */
[----:B------:R-:W2:Y:S02]  /*6d30*/  @!P0 SYNCS.PHASECHK.TRANS64 P0, [R2+URZ+0x8], R3 ;  /* 0x00000803020085a7 */ /* 0x000ea400080010ff */
[----:B--2---:R-:W-:Y:S05]  /*6d40*/  @!P0 BRA `(.L_x_67) ;  /* 0xfffffffc00ec8947 */ /* 0x004fea000383ffff */
[----:B------:R-:W-:Y:S05]  /*6d50*/  BRA `(.L_x_66) ;  /* 0xffffffc400207947 */ /* 0x000fea000383ffff */
.L_x_68:
[----:B-1----:R1:W2:Y:S02]  /*6d60*/  SYNCS.PHASECHK.TRANS64.TRYWAIT P0, [R0+URZ+0x70], R5 ;  /* 0x00007005000075a7 */ /* 0x0022a400080011ff */
[----:B--2---:R-:W-:Y:S05]  /*6d70*/  @!P0 NANOSLEEP.SYNCS 0x989680 ;  /* 0x009896800000895d */ /* 0x004fea0003900000 */
[----:B------:R-:W2:Y:S02]  /*6d80*/  @!P0 SYNCS.PHASECHK.TRANS64 P0, [R0+URZ+0x70], R5 ;  /* 0x00007005000085a7 */ /* 0x000ea400080010ff */
[----:B--2---:R-:W-:Y:S05]  /*6d90*/  @!P0 BRA `(.L_x_68) ;  /* 0xfffffffc00f08947 */ /* 0x004fea000383ffff */
[----:B------:R-:W-:Y:S05]  /*6da0*/  BRA `(.L_x_134) ;  /* 0xffffffc400f47947 */ /* 0x000fea000383ffff */
.L_x_70:
[----:B------:R-:W-:-:S07]  /*6db0*/  MOV R0, UR11 ;  /* 0x0000000b00007c02 */ /* 0x000fce0008000f00 */
.L_x_135:
[----:B-1----:R1:W2:Y:S02]  /*6dc0*/  SYNCS.PHASECHK.TRANS64.TRYWAIT P0, [R0+URZ+0xb0], R5 ;  /* 0x0000b005000075a7 */ /* 0x0022a400080011ff */
[----:B--2---:R-:W-:Y:S05]  /*6dd0*/  @!P0 NANOSLEEP.SYNCS 0x989680 ;  /* 0x009896800000895d */ /* 0x004fea0003900000 */
[----:B------:R-:W2:Y:S02]  /*6de0*/  @!P0 SYNCS.PHASECHK.TRANS64 P0, [R0+URZ+0xb0], R5 ;  /* 0x0000b005000085a7 */ /* 0x000ea400080010ff */
[----:B--2---:R-:W-:Y:S05]  /*6df0*/  @!P0 BRA `(.L_x_135) ;  /* 0xfffffffc00f08947 */ /* 0x004fea000383ffff */
[----:B------:R-:W-:Y:S05]  /*6e00*/  BRA `(.L_x_136) ;  /* 0xffffffc8003c7947 */ /* 0x000fea000383ffff */
.L_x_73:
[----:B------:R-:W-:Y:S07]  /*6e10*/  MOV R0, UR9 ;  /* 0x0000000900007c02 */ /* 0x000fee0008000f00 */
.L_x_137:
[----:B-1----:R1:W2:Y:S02]  /*6e20*/  SYNCS.PHASECHK.TRANS64.TRYWAIT P0, [R0+URZ], R5 ;  /* 0x00000005000075a7 */ /* 0x0022a400080011ff */
[----:B--2---:R-:W-:Y:S05]  /*6e30*/  @!P0 NANOSLEEP.SYNCS 0x989680 ;  /* 0x009896800000895d */ /* 0x004fea0003900000 */
[----:B------:R-:W2:Y:S02]  /*6e40*/  @!P0 SYNCS.PHASECHK.TRANS64 P0, [R0+URZ], R5 ;  /* 0x00000005000085a7 */ /* 0x000ea400080010ff */
[----:B--2---:R-:W-:Y:S05]  /*6e50*/  @!P0 BRA `(.L_x_137) ;  /* 0xfffffffc00f08947 */ /* 0x004fea000383ffff */
[----:B------:R-:W-:Y:S05]  /*6e60*/  BRA `(.L_x_72) ;  /* 0xffffffc800547947 */ /* 0x000fea000383ffff */
.L_x_77:
[----:B-1----:R-:W-:-:S07]  /*6e70*/  MOV R0, UR7 ;  /* 0x0000000700007c02 */ /* 0x002fce0008000f00 */
.L_x_138:
[----:B-1----:R1:W2:Y:S02]  /*6e80*/  SYNCS.PHASECHK.TRANS64.TRYWAIT P0, [R0+URZ], R3 ;  /* 0x00000003000075a7 */ /* 0x0022a400080011ff */
[----:B--2---:R-:W-:Y:S05]  /*6e90*/  @!P0 NANOSLEEP.SYNCS 0x989680 ;  /* 0x009896800000895d */ /* 0x004fea0003900000 */
[----:B------:R-:W2:Y:S02]  /*6ea0*/  @!P0 SYNCS.PHASECHK.TRANS64 P0, [R0+URZ], R3 ;  /* 0x00000003000085a7 */ /* 0x000ea400080010ff */
[----:B--2---:R-:W-:Y:S05]  /*6eb0*/  @!P0 BRA `(.L_x_138) ;  /* 0xfffffffc00f08947 */ /* 0x004fea000383ffff */
[----:B------:R-:W-:Y:S05]  /*6ec0*/  BRA `(.L_x_139) ;  /* 0xffffffcc000c7947 */ /* 0x000fea000383ffff */
.L_x_78:
[----:B------:R-:W-:-:S07]  /*6ed0*/  MOV R0, UR7 ;  /* 0x0000000700007c02 */ /* 0x000fce0008000f00 */
.L_x_140:
[----:B-1----:R1:W2:Y:S02]  /*6ee0*/  SYNCS.PHASECHK.TRANS64.TRYWAIT P0, [R0+URZ], R3 ;  /* 0x00000003000075a7 */ /* 0x0022a400080011ff */
[----:B--2---:R-:W-:Y:S05]  /*6ef0*/  @!P0 NANOSLEEP.SYNCS 0x989680 ;  /* 0x009896800000895d */ /* 0x004fea0003900000 */
[----:B------:R-:W2:Y:S02]  /*6f00*/  @!P0 SYNCS.PHASECHK.TRANS64 P0, [R0+URZ], R3 ;  /* 0x00000003000085a7 */ /* 0x000ea400080010ff */
[----:B--2---:R-:W-:Y:S05]  /*6f10*/  @!P0 BRA `(.L_x_140) ;  /* 0xfffffffc00f08947 */ /* 0x004fea000383ffff */
[----:B------:R-:W-:Y:S05]  /*6f20*/  BRA `(.L_x_141) ;  /* 0xffffffcc00187947 */ /* 0x000fea000383ffff */
.L_x_79:
[----:B------:R-:W-:-:S07]  /*6f30*/  MOV R0, UR7 ;  /* 0x0000000700007c02 */ /* 0x000fce0008000f00 */
.L_x_142:
[----:B-1----:R1:W2:Y:S02]  /*6f40*/  SYNCS.PHASECHK.TRANS64.TRYWAIT P0, [R0+URZ], R3 ;  /* 0x00000003000075a7 */ /* 0x0022a400080011ff */
[----:B--2---:R-:W-:Y:S05]  /*6f50*/  @!P0 NANOSLEEP.SYNCS 0x989680 ;  /* 0x009896800000895d */ /* 0x004fea0003900000 */
[----:B------:R-:W2:Y:S02]  /*6f60*/  @!P0 SYNCS.PHASECHK.TRANS64 P0, [R0+URZ], R3 ;  /* 0x00000003000085a7 */ /* 0x000ea400080010ff */
[----:B--2---:R-:W-:Y:S05]  /*6f70*/  @!P0 BRA `(.L_x_142) ;  /* 0xfffffffc00f08947 */ /* 0x004fea000383ffff */
[----:B------:R-:W-:Y:S05]  /*6f80*/  BRA `(.L_x_143) ;  /* 0xffffffcc00247947 */ /* 0x000fea000383ffff */
.L_x_82:
[----:B------:R-:W-:-:S07]  /*6f90*/  MOV R0, UR8 ;  /* 0x0000000800007c02 */ /* 0x000fce0008000f00 */
.L_x_144:
[----:B-1----:R1:W2:Y:S02]  /*6fa0*/  SYNCS.PHASECHK.TRANS64.TRYWAIT P1, [R0+URZ+0xf0], R3 ;  /* 0x0000f003000075a7 */ /* 0x0022a400080211ff */
[----:B--2---:R-:W-:Y:S05]  /*6fb0*/  @!P1 NANOSLEEP.SYNCS 0x989680 ;  /* 0x009896800000995d */ /* 0x004fea0003900000 */
[----:B------:R-:W2:Y:S02]  /*6fc0*/  @!P1 SYNCS.PHASECHK.TRANS64 P1, [R0+URZ+0xf0], R3 ;  /* 0x0000f003000095a7 */ /* 0x000ea400080210ff */
[----:B--2---:R-:W-:Y:S05]  /*6fd0*/  @!P1 BRA `(.L_x_144) ;  /* 0xfffffffc00f09947 */ /* 0x004fea000383ffff */
[----:B------:R-:W-:Y:S05]  /*6fe0*/  BRA `(.L_x_145) ;  /* 0xffffffcc00707947 */ /* 0x000fea000383ffff */
.L_x_87:
[----:B--2---:R2:W4:Y:S02]  /*6ff0*/  SYNCS.PHASECHK.TRANS64.TRYWAIT P0, [R0+URZ+0x70], R3 ;  /* 0x00007003000075a7 */ /* 0x00452400080011ff */
[----:B----4-:R-:W-:Y:S05]  /*7000*/  @!P0 NANOSLEEP.SYNCS 0x989680 ;  /* 0x009896800000895d */ /* 0x010fea0003900000 */
[----:B------:R-:W4:Y:S02]  /*7010*/  @!P0 SYNCS.PHASECHK.TRANS64 P0, [R0+URZ+0x70], R3 ;  /* 0x00007003000085a7 */ /* 0x000f2400080010ff */
[----:B----4-:R-:W-:Y:S05]  /*7020*/  @!P0 BRA `(.L_x_87) ;  /* 0xfffffffc00f08947 */ /* 0x010fea000383ffff */
[----:B------:R-:W-:Y:S05]  /*7030*/  BRA `(.L_x_146) ;  /* 0xffffffd000747947 */ /* 0x000fea000383ffff */
.L_x_90:
[----:B------:R-:W-:Y:S07]  /*7040*/  MOV R0, UR6 ;  /* 0x0000000600007c02 */ /* 0x000fee0008000f00 */
.L_x_147:
[----:B--2---:R2:W4:Y:S02]  /*7050*/  SYNCS.PHASECHK.TRANS64.TRYWAIT P0, [R0+URZ+0x68], R3 ;  /* 0x00006803000075a7 */ /* 0x00452400080011ff */
[----:B----4-:R-:W-:Y:S05]  /*7060*/  @!P0 NANOSLEEP.SYNCS 0x989680 ;  /* 0x009896800000895d */ /* 0x010fea0003900000 */
[----:B------:R-:W4:Y:S02]  /*7070*/  @!P0 SYNCS.PHASECHK.TRANS64 P0, [R0+URZ+0x68], R3 ;  /* 0x00006803000085a7 */ /* 0x000f2400080010ff */
[----:B----4-:R-:W-:Y:S05]  /*7080*/  @!P0 BRA `(.L_x_147) ;  /* 0xfffffffc00f08947 */ /* 0x010fea000383ffff */
[----:B------:R-:W-:Y:S05]  /*7090*/  BRA `(.L_x_89) ;  /* 0xffffffd400607947 */ /* 0x000fea000383ffff */
.L_x_93:
[----:B------:R-:W-:Y:S07]  /*70a0*/  MOV R3, UR6 ;  /* 0x0000000600037c02 */ /* 0x000fee0008000f00 */
.L_x_148:
[----:B-1----:R1:W2:Y:S02]  /*70b0*/  SYNCS.PHASECHK.TRANS64.TRYWAIT P2, [R3+URZ+0x58], R26 ;  /* 0x0000581a030075a7 */ /* 0x0022a400080411ff */
[----:B--2---:R-:W-:Y:S05]  /*70c0*/  @!P2 NANOSLEEP.SYNCS 0x989680 ;  /* 0x009896800000a95d */ /* 0x004fea0003900000 */
[----:B------:R-:W2:Y:S02]  /*70d0*/  @!P2 SYNCS.PHASECHK.TRANS64 P2, [R3+URZ+0x58], R26 ;  /* 0x0000581a0300a5a7 */ /* 0x000ea400080410ff */
[----:B--2---:R-:W-:Y:S05]  /*70e0*/  @!P2 BRA `(.L_x_148) ;  /* 0xfffffffc00f0a947 */ /* 0x004fea000383ffff */
[----:B------:R-:W-:Y:S05]  /*70f0*/  BRA `(.L_x_149) ;  /* 0xffffffd400f47947 */ /* 0x000fea000383ffff */
.L_x_96:
[----:B--2---:R2:W3:Y:S02]  /*7100*/  SYNCS.PHASECHK.TRANS64.TRYWAIT P0, [R0+URZ+0x70], R3 ;  /* 0x00007003000075a7 */ /* 0x0044e400080011ff */
[----:B---3--:R-:W-:Y:S05]  /*7110*/  @!P0 NANOSLEEP.SYNCS 0x989680 ;  /* 0x009896800000895d */ /* 0x008fea0003900000 */
[----:B------:R-:W3:Y:S02]  /*7120*/  @!P0 SYNCS.PHASECHK.TRANS64 P0, [R0+URZ+0x70], R3 ;  /* 0x00007003000085a7 */ /* 0x000ee400080010ff */
[----:B---3--:R-:W-:Y:S05]  /*7130*/  @!P0 BRA `(.L_x_96) ;  /* 0xfffffffc00f08947 */ /* 0x008fea000383ffff */
[----:B------:R-:W-:Y:S05]  /*7140*/  BRA `(.L_x_150) ;  /* 0xffffffdc00547947 */ /* 0x000fea000383ffff */
.L_x_107:
[----:B-1----:R-:W-:Y:S04]  /*7150*/  MOV R0, UR43 ;  /* 0x0000002b00007c02 */ /* 0x002fe80008000f00 */
[----:B------:R1:W2:Y:S03]  /*7160*/  SYNCS.PHASECHK.TRANS64.TRYWAIT P1, [R0+URZ+0x50], R3 ;  /* 0x00005003000075a7 */ /* 0x0002a600080211ff */
[----:B--2---:R-:W-:Y:S05]  /*7170*/  @!P1 NANOSLEEP.SYNCS 0x989680 ;  /* 0x009896800000995d */ /* 0x004fea0003900000 */
[----:B------:R-:W2:Y:S02]  /*7180*/  @!P1 SYNCS.PHASECHK.TRANS64 P1, [R0+URZ+0x50], R3 ;  /* 0x00005003000095a7 */ /* 0x000ea400080210ff */
[----:B--2---:R-:W-:Y:S05]  /*7190*/  @!P1 BRA `(.L_x_107) ;  /* 0xfffffffc00ec9947 */ /* 0x004fea000383ffff */
[----:B------:R-:W-:Y:S05]  /*71a0*/  BRA `(.L_x_106) ;  /* 0xffffffe800347947 */ /* 0x000fea000383ffff */
.L_x_109:
[----:B------:R1:W1:Y:S02]  /*71b0*/  SYNCS.PHASECHK.TRANS64.TRYWAIT P1, [R113+URZ+0x90], R2 ;  /* 0x00009002710075a7 */ /* 0x00026400080211ff */
[----:B-1----:R-:W-:Y:S05]  /*71c0*/  @!P1 NANOSLEEP.SYNCS 0x989680 ;  /* 0x009896800000995d */ /* 0x002fea0003900000 */
[----:B------:R-:W1:Y:S02]  /*71d0*/  @!P1 SYNCS.PHASECHK.TRANS64 P1, [R113+URZ+0x90], R2 ;  /* 0x00009002710095a7 */ /* 0x000e6400080210ff */
[----:B-1----:R-:W-:Y:S05]  /*71e0*/  @!P1 BRA `(.L_x_109) ;  /* 0xfffffffc00f09947 */ /* 0x002fea000383ffff */
[----:B------:R-:W-:Y:S05]  /*71f0*/  BRA `(.L_x_108) ;  /* 0xffffffe800707947 */ /* 0x000fea000383ffff */
        .weak           $__internal_0_$__cuda_sm10x_tcgen05_guardrail_trap_col_being_dealloced_not_returned_by_alloc
        .type           $__internal_0_$__cuda_sm10x_tcgen05_guardrail_trap_col_being_dealloced_not_returned_by_alloc,@function
        .size           $__internal_0_$__cuda_sm10x_tcgen05_guardrail_trap_col_being_dealloced_not_returned_by_alloc,($__internal_1_$__cuda_sm10x_tcgen05_guardrail_trap_phase_invalid_during_alloc - $__internal_0_$__cuda_sm10x_tcgen05_guardrail_trap_col_being_dealloced_not_returned_by_alloc)
$__internal_0_$__cuda_sm10x_tcgen05_guardrail_trap_col_being_dealloced_not_returned_by_alloc:
[----:B------:R-:W-:Y:S05]  /*7200*/  BPT.TRAP 0x1 ;  /* 0x000000040000795c */ /* 0x000fea0000300000 */
[----:B------:R-:W-:-:S04]  /*7210*/  HFMA2 R3, -RZ, RZ, 0, 0 ;  /* 0x00000000ff037431 */ /* 0x000fc800000001ff */
[----:B------:R-:W-:Y:S05]  /*7220*/  RET.REL.NODEC R2 `(_ZN7cutlass13device_kernelINS_4gemm6kernel13GemmUniversalIN4cute5tupleIJiiiiEEENS1_10collective13CollectiveMmaINS1_35MainloopSm100TmaUmmaWarpSpecializedILi5ELi2ELi4ENS5_IJNS4_1CILi2EEENSA_ILi1EEESC_EEEEENS5_IJNSA_ILi128EEENSA_ILi64EEENSA_ILi32EEEEEENS_12float_e5m2_tENS5_IJlSC_lEEESJ_SK_NS4_8TiledMMAINS4_8MMA_AtomIJNS4_10MMA_TraitsINS4_25SM100_MMA_F8F6F4_2x1SM_SSEJSJ_SJ_fSF_SG_NS4_17integral_constantINS4_4UMMA5MajorELSR_0EEESS_NSP_INSQ_7ScaleInELST_0EEESU_EEEEEENS4_6LayoutINS5_IJSC_SC_SC_EEENS5_IJNSA_ILi0EEESZ_SZ_EEEEENS5_IJNS4_10UnderscoreES12_S12_EEEEENS4_18SM100_TMA_2SM_LOADENS4_14ComposedLayoutINS4_7SwizzleILi1ELi4ELi3EEENS4_18smem_ptr_flag_bitsILi8EEENSX_INS5_IJNSA_ILi8EEESH_EEENS5_IJSH_SC_EEEEEEEvNS4_8identityES15_S1F_vS1G_EENS_8epilogue10collective18CollectiveEpilogueINS1I_23Sm100TmaWarpSpecializedILi1ELi1ELi32ELb0ELb0EEEJNS5_IJSG_SG_SH_EEENS5_IJNSX_ISG_SC_EES1O_EEESJ_SK_SJ_SK_NS1I_6fusion15FusionCallbacksIS1M_NS1Q_17LinearCombinationISJ_fSJ_fLNS_15FloatRoundStyleE2EEES1N_S1P_JEEENS4_5SM1004TMEM4LOAD26SM100_TMEM_LOAD_32dp32b32xENS4_13SM90_TMA_LOADENS16_INS17_ILi2ELi4ELi3EEES1A_NSX_INS5_IJS1B_SG_EEENS5_IJSG_SC_EEEEEEENS4_39AutoVectorizingCopyWithAssumedAlignmentILi128EEENS4_14SM90_TMA_STOREES25_S27_S27_EEEvvEEEEvNT_6ParamsE) ;  /* 0xffffff8c02747950 */ /* 0x000fea0003c3ffff */
        .weak           $__internal_1_$__cuda_sm10x_tcgen05_guardrail_trap_phase_invalid_during_alloc
        .type           $__internal_1_$__cuda_sm10x_tcgen05_guardrail_trap_phase_invalid_during_alloc,@function
        .size           $__internal_1_$__cuda_sm10x_tcgen05_guardrail_trap_phase_invalid_during_alloc,($__internal_2_$__cuda_sm10x_tcgen05_guardrail_trap_unallocated_columns_being_dealloced - $__internal_1_$__cuda_sm10x_tcgen05_guardrail_trap_phase_invalid_during_alloc)
$__internal_1_$__cuda_sm10x_tcgen05_guardrail_trap_phase_invalid_during_alloc:
[----:B------:R-:W-:Y:S05]  /*7230*/  BPT.TRAP 0x1 ;  /* 0x000000040000795c */ /* 0x000fea0000300000 */
[----:B------:R-:W-:-:S04]  /*7240*/  MOV R3, 0x0 ;  /* 0x0000000000037802 */ /* 0x000fc80000000f00 */
[----:B------:R-:W-:Y:S05]  /*7250*/  RET.REL.NODEC R2 `(_ZN7cutlass13device_kernelINS_4gemm6kernel13GemmUniversalIN4cute5tupleIJiiiiEEENS1_10collective13CollectiveMmaINS1_35MainloopSm100TmaUmmaWarpSpecializedILi5ELi2ELi4ENS5_IJNS4_1CILi2EEENSA_ILi1EEESC_EEEEENS5_IJNSA_ILi128EEENSA_ILi64EEENSA_ILi32EEEEEENS_12float_e5m2_tENS5_IJlSC_lEEESJ_SK_NS4_8TiledMMAINS4_8MMA_AtomIJNS4_10MMA_TraitsINS4_25SM100_MMA_F8F6F4_2x1SM_SSEJSJ_SJ_fSF_SG_NS4_17integral_constantINS4_4UMMA5MajorELSR_0EEESS_NSP_INSQ_7ScaleInELST_0EEESU_EEEEEENS4_6LayoutINS5_IJSC_SC_SC_EEENS5_IJNSA_ILi0EEESZ_SZ_EEEEENS5_IJNS4_10UnderscoreES12_S12_EEEEENS4_18SM100_TMA_2SM_LOADENS4_14ComposedLayoutINS4_7SwizzleILi1ELi4ELi3EEENS4_18smem_ptr_flag_bitsILi8EEENSX_INS5_IJNSA_ILi8EEESH_EEENS5_IJSH_SC_EEEEEEEvNS4_8identityES15_S1F_vS1G_EENS_8epilogue10collective18CollectiveEpilogueINS1I_23Sm100TmaWarpSpecializedILi1ELi1ELi32ELb0ELb0EEEJNS5_IJSG_SG_SH_EEENS5_IJNSX_ISG_SC_EES1O_EEESJ_SK_SJ_SK_NS1I_6fusion15FusionCallbacksIS1M_NS1Q_17LinearCombinationISJ_fSJ_fLNS_15FloatRoundStyleE2EEES1N_S1P_JEEENS4_5SM1004TMEM4LOAD26SM100_TMEM_LOAD_32dp32b32xENS4_13SM90_TMA_LOADENS16_INS17_ILi2ELi4ELi3EEES1A_NSX_INS5_IJS1B_SG_EEENS5_IJSG_SC_EEEEEEENS4_39AutoVectorizingCopyWithAssumedAlignmentILi128EEENS4_14SM90_TMA_STOREES25_S27_S27_EEEvvEEEEvNT_6ParamsE) ;  /* 0xffffff8c02687950 */ /* 0x000fea0003c3ffff */
        .weak           $__internal_2_$__cuda_sm10x_tcgen05_guardrail_trap_unallocated_columns_being_dealloced
        .type           $__internal_2_$__cuda_sm10x_tcgen05_guardrail_trap_unallocated_columns_being_dealloced,@function
        .size           $__internal_2_$__cuda_sm10x_tcgen05_guardrail_trap_unallocated_columns_being_dealloced,(.L_x_152 - $__internal_2_$__cuda_sm10x_tcgen05_guardrail_trap_unallocated_columns_being_dealloced)
$__internal_2_$__cuda_sm10x_tcgen05_guardrail_trap_unallocated_columns_being_dealloced:
[----:B------:R-:W-:Y:S05]  /*7260*/  BPT.TRAP 0x1 ;  /* 0x000000040000795c */ /* 0x000fea0000300000 */
[----:B------:R-:W-:-:S04]  /*7270*/  HFMA2 R3, -RZ, RZ, 0, 0 ;  /* 0x00000000ff037431 */ /* 0x000fc800000001ff */
[----:B------:R-:W-:Y:S05]  /*7280*/  RET.REL.NODEC R2 `(_ZN7cutlass13device_kernelINS_4gemm6kernel13GemmUniversalIN4cute5tupleIJiiiiEEENS1_10collective13CollectiveMmaINS1_35MainloopSm100TmaUmmaWarpSpecializedILi5ELi2ELi4ENS5_IJNS4_1CILi2EEENSA_ILi1EEESC_EEEEENS5_IJNSA_ILi128EEENSA_ILi64EEENSA_ILi32EEEEEENS_12float_e5m2_tENS5_IJlSC_lEEESJ_SK_NS4_8TiledMMAINS4_8MMA_AtomIJNS4_10MMA_TraitsINS4_25SM100_MMA_F8F6F4_2x1SM_SSEJSJ_SJ_fSF_SG_NS4_17integral_constantINS4_4UMMA5MajorELSR_0EEESS_NSP_INSQ_7ScaleInELST_0EEESU_EEEEEENS4_6LayoutINS5_IJSC_SC_SC_EEENS5_IJNSA_ILi0EEESZ_SZ_EEEEENS5_IJNS4_10UnderscoreES12_S12_EEEEENS4_18SM100_TMA_2SM_LOADENS4_14ComposedLayoutINS4_7SwizzleILi1ELi4ELi3EEENS4_18smem_ptr_flag_bitsILi8EEENSX_INS5_IJNSA_ILi8EEESH_EEENS5_IJSH_SC_EEEEEEEvNS4_8identityES15_S1F_vS1G_EENS_8epilogue10collective18CollectiveEpilogueINS1I_23Sm100TmaWarpSpecializedILi1ELi1ELi32ELb0ELb0EEEJNS5_IJSG_SG_SH_EEENS5_IJNSX_ISG_SC_EES1O_EEESJ_SK_SJ_SK_NS1I_6fusion15FusionCallbacksIS1M_NS1Q_17LinearCombinationISJ_fSJ_fLNS_15FloatRoundStyleE2EEES1N_S1P_JEEENS4_5SM1004TMEM4LOAD26SM100_TMEM_LOAD_32dp32b32xENS4_13SM90_TMA_LOADENS16_INS17_ILi2ELi4ELi3EEES1A_NSX_INS5_IJS1B_SG_EEENS5_IJSG_SC_EEEEEEENS4_39AutoVectorizingCopyWithAssumedAlignmentILi128EEENS4_14SM90_TMA_STOREES25_S27_S27_EEEvvEEEEvNT_6ParamsE) ;  /* 0xffffff8c025c7950 */ /* 0x000fea0003c3ffff */
.L_x_151:
[----:B------:R-:W-:-:S00]  /*7290*/  BRA `(.L_x_151) ;  /* 0xfffffffc00fc7947 */ /* 0x000fc0000383ffff */
[----:B------:R-:W-:-:S00]  /*72a0*/  NOP ;  /* 0x0000000000007918 */ /* 0x000fc00000000000 */
        /* <DEDUP_REMOVED lines=13> */
.L_x_152:


//--------------------- .nv.global.init           --------------------------
	.section	.nv.global.init,"aw",@progbits
.nv.global.init:
	.type		$str$27,@object
	.size		$str$27,($str$28 - $str$27)
$str$27:
        /*0000*/ 	.byte	0x28, 0x61, 0x64, 0x64, 0x72, 0x65, 0x73, 0x73, 0x20, 0x26, 0x20, 0x6d, 0x61, 0x73, 0x6b, 0x29
        /*0010*/ 	.byte	0x20, 0x3d, 0x3d, 0x20, 0x30, 0x00
	.type		$str$28,@object
	.size		$str$28,($str$26 - $str$28)
$str$28:
        /*0016*/ 	.byte	0x2f, 0x74, 0x6d, 0x70, 0x2f, 0x63, 0x75, 0x74, 0x6c, 0x61, 0x73, 0x73, 0x5f, 0x73, 0x77, 0x65
        /*0026*/ 	.byte	0x65, 0x70, 0x5f, 0x73, 0x72, 0x63, 0x2f, 0x69, 0x6e, 0x63, 0x6c, 0x75, 0x64, 0x65, 0x2f, 0x63
        /*0036*/ 	.byte	0x75, 0x74, 0x65, 0x2f, 0x70, 0x6f, 0x69, 0x6e, 0x74, 0x65, 0x72, 0x5f, 0x66, 0x6c, 0x61, 0x67
        /*0046*/ 	.byte	0x67, 0x65, 0x64, 0x2e, 0x68, 0x70, 0x70, 0x00
	.type		$str$26,@object
	.size		$str$26,($str$25 - $str$26)
$str$26:
        /*004e*/ 	.byte	0x2f, 0x74, 0x6d, 0x70, 0x2f, 0x63, 0x75, 0x74, 0x6c, 0x61, 0x73, 0x73, 0x5f, 0x73, 0x77, 0x65
        /*005e*/ 	.byte	0x65, 0x70, 0x5f, 0x73, 0x72, 0x63, 0x2f, 0x69, 0x6e, 0x63, 0x6c, 0x75, 0x64, 0x65, 0x2f, 0x63
        /*006e*/ 	.byte	0x75, 0x74, 0x65, 0x2f, 0x61, 0x74, 0x6f, 0x6d, 0x2f, 0x63, 0x6f, 0x70, 0x79, 0x5f, 0x74, 0x72
        /*007e*/ 	.byte	0x61, 0x69, 0x74, 0x73, 0x5f, 0x73, 0x6d, 0x31, 0x30, 0x30, 0x2e, 0x68, 0x70, 0x70, 0x00
	.type		$str$25,@object
	.size		$str$25,(__unnamed_1 - $str$25)
$str$25:
        /*008d*/ 	.byte	0x28, 0x28, 0x75, 0x69, 0x6e, 0x74, 0x33, 0x32, 0x5f, 0x74, 0x28, 0x74, 0x68, 0x72, 0x65, 0x61
        /*009d*/ 	.byte	0x64, 0x49, 0x64, 0x78, 0x2e, 0x78, 0x29, 0x20, 0x2f, 0x20, 0x33, 0x32, 0x29, 0x20, 0x25, 0x20
        /*00ad*/ 	.byte	0x34, 0x29, 0x20, 0x3d, 0x3d, 0x20, 0x28, 0x28, 0x28, 0x74, 0x6d, 0x65, 0x6d, 0x5f, 0x61, 0x64
        /*00bd*/ 	.byte	0x64, 0x72, 0x20, 0x3e, 0x3e, 0x20, 0x31, 0x36, 0x29, 0x20, 0x2f, 0x20, 0x33, 0x32, 0x29, 0x20
        /*00cd*/ 	.byte	0x25, 0x20, 0x34, 0x29, 0x00
	.type		__unnamed_1,@object
	.size		__unnamed_1,(__unnamed_2 - __unnamed_1)
__unnamed_1:
        /*00d2*/ 	.byte	0x61, 0x75, 0x74, 0x6f, 0x20, 0x63, 0x75, 0x74, 0x65, 0x3a, 0x3a, 0x61, 0x73, 0x5f, 0x70, 0x6f
        /* <DEDUP_REMOVED lines=24> */
        /*0262*/ 	.byte	0x3c, 0x34, 0x30, 0x39, 0x36, 0x3e, 0x3e, 0x3e, 0x3e, 0x5d, 0x00
	.type		__unnamed_2,@object
	.size		__unnamed_2,(.L_2 - __unnamed_2)
__unnamed_2:
        /* <DEDUP_REMOVED lines=40> */
        /*04ed*/ 	.byte	0x74, 0x65, 0x3a, 0x3a, 0x43, 0x3c, 0x30, 0x3e, 0x3e, 0x3e, 0x3e, 0x5d, 0x00
.L_2:


//--------------------- .nv.shared._ZN7cutlass13device_kernelINS_4gemm6kernel13GemmUniversalIN4cute5tupleIJiiiiEEENS1_10collective13CollectiveMmaINS1_35MainloopSm100TmaUmmaWarpSpecializedILi5ELi2ELi4ENS5_IJNS4_1CILi2EEENSA_ILi1EEESC_EEEEENS5_IJNSA_ILi128EEENSA_ILi64EEENSA_ILi32EEEEEENS_12float_e5m2_tENS5_IJlSC_lEEESJ_SK_NS4_8TiledMMAINS4_8MMA_AtomIJNS4_10MMA_TraitsINS4_25SM100_MMA_F8F6F4_2x1SM_SSEJSJ_SJ_fSF_SG_NS4_17integral_constantINS4_4UMMA5MajorELSR_0EEESS_NSP_INSQ_7ScaleInELST_0EEESU_EEEEEENS4_6LayoutINS5_IJSC_SC_SC_EEENS5_IJNSA_ILi0EEESZ_SZ_EEEEENS5_IJNS4_10UnderscoreES12_S12_EEEEENS4_18SM100_TMA_2SM_LOADENS4_14ComposedLayoutINS4_7SwizzleILi1ELi4ELi3EEENS4_18smem_ptr_flag_bitsILi8EEENSX_INS5_IJNSA_ILi8EEESH_EEENS5_IJSH_SC_EEEEEEEvNS4_8identityES15_S1F_vS1G_EENS_8epilogue10collective18CollectiveEpilogueINS1I_23Sm100TmaWarpSpecializedILi1ELi1ELi32ELb0ELb0EEEJNS5_IJSG_SG_SH_EEENS5_IJNSX_ISG_SC_EES1O_EEESJ_SK_SJ_SK_NS1I_6fusion15FusionCallbacksIS1M_NS1Q_17LinearCombinationISJ_fSJ_fLNS_15FloatRoundStyleE2EEES1N_S1P_JEEENS4_5SM1004TMEM4LOAD26SM100_TMEM_LOAD_32dp32b32xENS4_13SM90_TMA_LOADENS16_INS17_ILi2ELi4ELi3EEES1A_NSX_INS5_IJS1B_SG_EEENS5_IJSG_SC_EEEEEEENS4_39AutoVectorizingCopyWithAssumedAlignmentILi128EEENS4_14SM90_TMA_STOREES25_S27_S27_EEEvvEEEEvNT_6ParamsE --------------------------
	.section	.nv.shared._ZN7cutlass13device_kernelINS_4gemm6kernel13GemmUniversalIN4cute5tupleIJiiiiEEENS1_10collective13CollectiveMmaINS1_35MainloopSm100TmaUmmaWarpSpecializedILi5ELi2ELi4ENS5_IJNS4_1CILi2EEENSA_ILi1EEESC_EEEEENS5_IJNSA_ILi128EEENSA_ILi64EEENSA_ILi32EEEEEENS_12float_e5m2_tENS5_IJlSC_lEEESJ_SK_NS4_8TiledMMAINS4_8MMA_AtomIJNS4_10MMA_TraitsINS4_25SM100_MMA_F8F6F4_2x1SM_SSEJSJ_SJ_fSF_SG_NS4_17integral_constantINS4_4UMMA5MajorELSR_0EEESS_NSP_INSQ_7ScaleInELST_0EEESU_EEEEEENS4_6LayoutINS5_IJSC_SC_SC_EEENS5_IJNSA_ILi0EEESZ_SZ_EEEEENS5_IJNS4_10UnderscoreES12_S12_EEEEENS4_18SM100_TMA_2SM_LOADENS4_14ComposedLayoutINS4_7SwizzleILi1ELi4ELi3EEENS4_18smem_ptr_flag_bitsILi8EEENSX_INS5_IJNSA_ILi8EEESH_EEENS5_IJSH_SC_EEEEEEEvNS4_8identityES15_S1F_vS1G_EENS_8epilogue10collective18CollectiveEpilogueINS1I_23Sm100TmaWarpSpecializedILi1ELi1ELi32ELb0ELb0EEEJNS5_IJSG_SG_SH_EEENS5_IJNSX_ISG_SC_EES1O_EEESJ_SK_SJ_SK_NS1I_6fusion15FusionCallbacksIS1M_NS1Q_17LinearCombinationISJ_fSJ_fLNS_15FloatRoundStyleE2EEES1N_S1P_JEEENS4_5SM1004TMEM4LOAD26SM100_TMEM_LOAD_32dp32b32xENS4_13SM90_TMA_LOADENS16_INS17_ILi2ELi4ELi3EEES1A_NSX_INS5_IJS1B_SG_EEENS5_IJSG_SC_EEEEEEENS4_39AutoVectorizingCopyWithAssumedAlignmentILi128EEENS4_14SM90_TMA_STOREES25_S27_S27_EEEvvEEEEvNT_6ParamsE,"aw",@nobits
	.sectionflags	@""
	.align	16
	.zero		1024


//--------------------- .nv.shared.reserved.0     --------------------------
	.section	.nv.shared.reserved.0,"aw",@nobits
	.weak		__nv_reservedSMEM_offset_0_alias
	.size		__nv_reservedSMEM_offset_0_alias, 0, 64
	.other		__nv_reservedSMEM_offset_0_alias,@"STO_CUDA_RESERVED_SHARED STV_DEFAULT"
__nv_reservedSMEM_offset_0_alias:
	.zero		0
.nv.shared.reserved.0:
	.zero		64
	.weak		__nv_reservedSMEM_tcgen05_partition
	.type		__nv_reservedSMEM_tcgen05_partition,@object
	.size		__nv_reservedSMEM_tcgen05_partition,(.L_0 - __nv_reservedSMEM_tcgen05_partition)
__nv_reservedSMEM_tcgen05_partition:
	.zero		32
.L_0:


//--------------------- .nv.global                --------------------------
	.section	.nv.global,"aw",@nobits
.nv.global:
	.type		_ZN40_INTERNAL_1cbbe380_4_k_cu_53c12b17_103414cute1_E,@object
	.size		_ZN40_INTERNAL_1cbbe380_4_k_cu_53c12b17_103414cute1_E,(_ZN40_INTERNAL_1cbbe380_4_k_cu_53c12b17_103414cuda3std3__45__cpo6cbeginE - _ZN40_INTERNAL_1cbbe380_4_k_cu_53c12b17_103414cute1_E)
_ZN40_INTERNAL_1cbbe380_4_k_cu_53c12b17_103414cute1_E:
	.zero		1
	.type		_ZN40_INTERNAL_1cbbe380_4_k_cu_53c12b17_103414cuda3std3__45__cpo6cbeginE,@object
	.size		_ZN40_INTERNAL_1cbbe380_4_k_cu_53c12b17_103414cuda3std3__45__cpo6cbeginE,(_ZN40_INTERNAL_1cbbe380_4_k_cu_53c12b17_103414cuda3std3__48in_placeE - _ZN40_INTERNAL_1cbbe380_4_k_cu_53c12b17_103414cuda3std3__45__cpo6cbeginE)
_ZN40_INTERNAL_1cbbe380_4_k_cu_53c12b17_103414cuda3std3__45__cpo6cbeginE:
	.zero		1
	.type		_ZN40_INTERNAL_1cbbe380_4_k_cu_53c12b17_103414cuda3std3__48in_placeE,@object
	.size		_ZN40_INTERNAL_1cbbe380_4_k_cu_53c12b17_103414cuda3std3__48in_placeE,(_ZN40_INTERNAL_1cbbe380_4_k_cu_53c12b17_103414cuda3std6ranges3__45__cpo9iter_moveE - _ZN40_INTERNAL_1cbbe380_4_k_cu_53c12b17_103414cuda3std3__48in_placeE)
_ZN40_INTERNAL_1cbbe380_4_k_cu_53c12b17_103414cuda3std3__48in_placeE:
	.zero		1
	.type		_ZN40_INTERNAL_1cbbe380_4_k_cu_53c12b17_103414cuda3std6ranges3__45__cpo9iter_moveE,@object
	.size		_ZN40_INTERNAL_1cbbe380_4_k_cu_53c12b17_103414cuda3std6ranges3__45__cpo9iter_moveE,(_ZN40_INTERNAL_1cbbe380_4_k_cu_53c12b17_103414cuda3std3__45__cpo5beginE - _ZN40_INTERNAL_1cbbe380_4_k_cu_53c12b17_103414cuda3std6ranges3__45__cpo9iter_moveE)
_ZN40_INTERNAL_1cbbe380_4_k_cu_53c12b17_103414cuda3std6ranges3__45__cpo9iter_moveE:
	.zero		1
	.type		_ZN40_INTERNAL_1cbbe380_4_k_cu_53c12b17_103414cuda3std3__45__cpo5beginE,@object
	.size		_ZN40_INTERNAL_1cbbe380_4_k_cu_53c12b17_103414cuda3std3__45__cpo5beginE,(_ZN40_INTERNAL_1cbbe380_4_k_cu_53c12b17_103414cuda3std3__442_GLOBAL__N__1cbbe380_4_k_cu_53c12b17_103416ignoreE - _ZN40_INTERNAL_1cbbe380_4_k_cu_53c12b17_103414cuda3std3__45__cpo5beginE)
_ZN40_INTERNAL_1cbbe380_4_k_cu_53c12b17_103414cuda3std3__45__cpo5beginE:
	.zero		1
	.type		_ZN40_INTERNAL_1cbbe380_4_k_cu_53c12b17_103414cuda3std3__442_GLOBAL__N__1cbbe380_4_k_cu_53c12b17_103416ignoreE,@object
	.size		_ZN40_INTERNAL_1cbbe380_4_k_cu_53c12b17_103414cuda3std3__442_GLOBAL__N__1cbbe380_4_k_cu_53c12b17_103416ignoreE,(_ZN40_INTERNAL_1cbbe380_4_k_cu_53c12b17_103414cute7productE - _ZN40_INTERNAL_1cbbe380_4_k_cu_53c12b17_103414cuda3std3__442_GLOBAL__N__1cbbe380_4_k_cu_53c12b17_103416ignoreE)
_ZN40_INTERNAL_1cbbe380_4_k_cu_53c12b17_103414cuda3std3__442_GLOBAL__N__1cbbe380_4_k_cu_53c12b17_103416ignoreE:
	.zero		1
	.type		_ZN40_INTERNAL_1cbbe380_4_k_cu_53c12b17_103414cute7productE,@object
	.size		_ZN40_INTERNAL_1cbbe380_4_k_cu_53c12b17_103414cute7productE,(_ZN40_INTERNAL_1cbbe380_4_k_cu_53c12b17_103414cuda3std3__45__cpo3endE - _ZN40_INTERNAL_1cbbe380_4_k_cu_53c12b17_103414cute7productE)
_ZN40_INTERNAL_1cbbe380_4_k_cu_53c12b17_103414cute7productE:
	.zero		1
	.type		_ZN40_INTERNAL_1cbbe380_4_k_cu_53c12b17_103414cuda3std3__45__cpo3endE,@object
	.size		_ZN40_INTERNAL_1cbbe380_4_k_cu_53c12b17_103414cuda3std3__45__cpo3endE,(_ZN40_INTERNAL_1cbbe380_4_k_cu_53c12b17_103414cuda3std3__419piecewise_constructE - _ZN40_INTERNAL_1cbbe380_4_k_cu_53c12b17_103414cuda3std3__45__cpo3endE)
_ZN40_INTERNAL_1cbbe380_4_k_cu_53c12b17_103414cuda3std3__45__cpo3endE:
	.zero		1
	.type		_ZN40_INTERNAL_1cbbe380_4_k_cu_53c12b17_103414cuda3std3__419piecewise_constructE,@object
	.size		_ZN40_INTERNAL_1cbbe380_4_k_cu_53c12b17_103414cuda3std3__419piecewise_constructE,(_ZN40_INTERNAL_1cbbe380_4_k_cu_53c12b17_103414cuda3std3__45__cpo4cendE - _ZN40_INTERNAL_1cbbe380_4_k_cu_53c12b17_103414cuda3std3__419piecewise_constructE)
_ZN40_INTERNAL_1cbbe380_4_k_cu_53c12b17_103414cuda3std3__419piecewise_constructE:
	.zero		1
	.type		_ZN40_INTERNAL_1cbbe380_4_k_cu_53c12b17_103414cuda3std3__45__cpo4cendE,@object
	.size		_ZN40_INTERNAL_1cbbe380_4_k_cu_53c12b17_103414cuda3std3__45__cpo4cendE,(_ZN40_INTERNAL_1cbbe380_4_k_cu_53c12b17_103414cuda3std6ranges3__45__cpo4swapE - _ZN40_INTERNAL_1cbbe380_4_k_cu_53c12b17_103414cuda3std3__45__cpo4cendE)
_ZN40_INTERNAL_1cbbe380_4_k_cu_53c12b17_103414cuda3std3__45__cpo4cendE:
	.zero		1
	.type		_ZN40_INTERNAL_1cbbe380_4_k_cu_53c12b17_103414cuda3std6ranges3__45__cpo4swapE,@object
	.size		_ZN40_INTERNAL_1cbbe380_4_k_cu_53c12b17_103414cuda3std6ranges3__45__cpo4swapE,(.L_10 - _ZN40_INTERNAL_1cbbe380_4_k_cu_53c12b17_103414cuda3std6ranges3__45__cpo4swapE)
_ZN40_INTERNAL_1cbbe380_4_k_cu_53c12b17_103414cuda3std6ranges3__45__cpo4swapE:
	.zero		1
.L_10:


//--------------------- .nv.constant0._ZN7cutlass13device_kernelINS_4gemm6kernel13GemmUniversalIN4cute5tupleIJiiiiEEENS1_10collective13CollectiveMmaINS1_35MainloopSm100TmaUmmaWarpSpecializedILi5ELi2ELi4ENS5_IJNS4_1CILi2EEENSA_ILi1EEESC_EEEEENS5_IJNSA_ILi128EEENSA_ILi64EEENSA_ILi32EEEEEENS_12float_e5m2_tENS5_IJlSC_lEEESJ_SK_NS4_8TiledMMAINS4_8MMA_AtomIJNS4_10MMA_TraitsINS4_25SM100_MMA_F8F6F4_2x1SM_SSEJSJ_SJ_fSF_SG_NS4_17integral_constantINS4_4UMMA5MajorELSR_0EEESS_NSP_INSQ_7ScaleInELST_0EEESU_EEEEEENS4_6LayoutINS5_IJSC_SC_SC_EEENS5_IJNSA_ILi0EEESZ_SZ_EEEEENS5_IJNS4_10UnderscoreES12_S12_EEEEENS4_18SM100_TMA_2SM_LOADENS4_14ComposedLayoutINS4_7SwizzleILi1ELi4ELi3EEENS4_18smem_ptr_flag_bitsILi8EEENSX_INS5_IJNSA_ILi8EEESH_EEENS5_IJSH_SC_EEEEEEEvNS4_8identityES15_S1F_vS1G_EENS_8epilogue10collective18CollectiveEpilogueINS1I_23Sm100TmaWarpSpecializedILi1ELi1ELi32ELb0ELb0EEEJNS5_IJSG_SG_SH_EEENS5_IJNSX_ISG_SC_EES1O_EEESJ_SK_SJ_SK_NS1I_6fusion15FusionCallbacksIS1M_NS1Q_17LinearCombinationISJ_fSJ_fLNS_15FloatRoundStyleE2EEES1N_S1P_JEEENS4_5SM1004TMEM4LOAD26SM100_TMEM_LOAD_32dp32b32xENS4_13SM90_TMA_LOADENS16_INS17_ILi2ELi4ELi3EEES1A_NSX_INS5_IJS1B_SG_EEENS5_IJSG_SC_EEEEEEENS4_39AutoVectorizingCopyWithAssumedAlignmentILi128EEENS4_14SM90_TMA_STOREES25_S27_S27_EEEvvEEEEvNT_6ParamsE --------------------------
	.section	.nv.constant0._ZN7cutlass13device_kernelINS_4gemm6kernel13GemmUniversalIN4cute5tupleIJiiiiEEENS1_10collective13CollectiveMmaINS1_35MainloopSm100TmaUmmaWarpSpecializedILi5ELi2ELi4ENS5_IJNS4_1CILi2EEENSA_ILi1EEESC_EEEEENS5_IJNSA_ILi128EEENSA_ILi64EEENSA_ILi32EEEEEENS_12float_e5m2_tENS5_IJlSC_lEEESJ_SK_NS4_8TiledMMAINS4_8MMA_AtomIJNS4_10MMA_TraitsINS4_25SM100_MMA_F8F6F4_2x1SM_SSEJSJ_SJ_fSF_SG_NS4_17integral_constantINS4_4UMMA5MajorELSR_0EEESS_NSP_INSQ_7ScaleInELST_0EEESU_EEEEEENS4_6LayoutINS5_IJSC_SC_SC_EEENS5_IJNSA_ILi0EEESZ_SZ_EEEEENS5_IJNS4_10UnderscoreES12_S12_EEEEENS4_18SM100_TMA_2SM_LOADENS4_14ComposedLayoutINS4_7SwizzleILi1ELi4ELi3EEENS4_18smem_ptr_flag_bitsILi8EEENSX_INS5_IJNSA_ILi8EEESH_EEENS5_IJSH_SC_EEEEEEEvNS4_8identityES15_S1F_vS1G_EENS_8epilogue10collective18CollectiveEpilogueINS1I_23Sm100TmaWarpSpecializedILi1ELi1ELi32ELb0ELb0EEEJNS5_IJSG_SG_SH_EEENS5_IJNSX_ISG_SC_EES1O_EEESJ_SK_SJ_SK_NS1I_6fusion15FusionCallbacksIS1M_NS1Q_17LinearCombinationISJ_fSJ_fLNS_15FloatRoundStyleE2EEES1N_S1P_JEEENS4_5SM1004TMEM4LOAD26SM100_TMEM_LOAD_32dp32b32xENS4_13SM90_TMA_LOADENS16_INS17_ILi2ELi4ELi3EEES1A_NSX_INS5_IJS1B_SG_EEENS5_IJSG_SC_EEEEEEENS4_39AutoVectorizingCopyWithAssumedAlignmentILi128EEENS4_14SM90_TMA_STOREES25_S27_S27_EEEvvEEEEvNT_6ParamsE,"a",@progbits
	.sectionflags	@""
	.align	4
.nv.constant0._ZN7cutlass13device_kernelINS_4gemm6kernel13GemmUniversalIN4cute5tupleIJiiiiEEENS1_10collective13CollectiveMmaINS1_35MainloopSm100TmaUmmaWarpSpecializedILi5ELi2ELi4ENS5_IJNS4_1CILi2EEENSA_ILi1EEESC_EEEEENS5_IJNSA_ILi128EEENSA_ILi64EEENSA_ILi32EEEEEENS_12float_e5m2_tENS5_IJlSC_lEEESJ_SK_NS4_8TiledMMAINS4_8MMA_AtomIJNS4_10MMA_TraitsINS4_25SM100_MMA_F8F6F4_2x1SM_SSEJSJ_SJ_fSF_SG_NS4_17integral_constantINS4_4UMMA5MajorELSR_0EEESS_NSP_INSQ_7ScaleInELST_0EEESU_EEEEEENS4_6LayoutINS5_IJSC_SC_SC_EEENS5_IJNSA_ILi0EEESZ_SZ_EEEEENS5_IJNS4_10UnderscoreES12_S12_EEEEENS4_18SM100_TMA_2SM_LOADENS4_14ComposedLayoutINS4_7SwizzleILi1ELi4ELi3EEENS4_18smem_ptr_flag_bitsILi8EEENSX_INS5_IJNSA_ILi8EEESH_EEENS5_IJSH_SC_EEEEEEEvNS4_8identityES15_S1F_vS1G_EENS_8epilogue10collective18CollectiveEpilogueINS1I_23Sm100TmaWarpSpecializedILi1ELi1ELi32ELb0ELb0EEEJNS5_IJSG_SG_SH_EEENS5_IJNSX_ISG_SC_EES1O_EEESJ_SK_SJ_SK_NS1I_6fusion15FusionCallbacksIS1M_NS1Q_17LinearCombinationISJ_fSJ_fLNS_15FloatRoundStyleE2EEES1N_S1P_JEEENS4_5SM1004TMEM4LOAD26SM100_TMEM_LOAD_32dp32b32xENS4_13SM90_TMA_LOADENS16_INS17_ILi2ELi4ELi3EEES1A_NSX_INS5_IJS1B_SG_EEENS5_IJSG_SC_EEEEEEENS4_39AutoVectorizingCopyWithAssumedAlignmentILi128EEENS4_14SM90_TMA_STOREES25_S27_S27_EEEvvEEEEvNT_6ParamsE:
	.zero		2944


//--------------------- SYMBOLS --------------------------

	.type		.nv.reservedSmem.offset0,@object
	.size		.nv.reservedSmem.offset0,0x4
	.type		.nv.reservedSmem.cap,@object
	.size		.nv.reservedSmem.cap,0x4
	.type		__assertfail,@function
